	.target	sm_80

	.elftype	@"ET_EXEC"


//--------------------- .note.nv.tkinfo           --------------------------
	.section	.note.nv.tkinfo,"",@"SHT_NOTE"
	.sectionflags	@"SHF_NOTE_NV_TKINFO"
	.tkinfo
        /*0018*/ 	.word	0x00000002
        /*0030*/ 	.string	""
        /*0030*/ 	.string	"ptxas"
        /*0030*/ 	.string	"Cuda compilation tools, release 13.0, V13.0.88"
        /*0030*/ 	.string	"Build cuda_13.0.r13.0/compiler.36424714_0"
        /*0030*/ 	.string	"-v  -suppress-debug-info  -lineinfo  -arch sm_80 "



//--------------------- .note.nv.cuinfo           --------------------------
	.section	.note.nv.cuinfo,"",@"SHT_NOTE"
	.sectionflags	@"SHF_NOTE_NV_CUINFO"
        /*0018*/ 	.short	0x0002
        /*001a*/ 	.short	0x0050
        /*001c*/ 	.short	0x0082
	.zero		2


//--------------------- .nv.info                  --------------------------
	.section	.nv.info,"",@"SHT_CUDA_INFO"
	.align	4


	//----- nvinfo : EIATTR_REGCOUNT
	.align		4
        /*0000*/ 	.byte	0x04, 0x2f
        /*0002*/ 	.short	(.L_1 - .L_0)
	.align		4
.L_0:
        /*0004*/ 	.word	index@(matmul_kernel)
        /*0008*/ 	.word	0x000000ff


	//----- nvinfo : EIATTR_FRAME_SIZE
	.align		4
.L_1:
        /*000c*/ 	.byte	0x04, 0x11
        /*000e*/ 	.short	(.L_3 - .L_2)
	.align		4
.L_2:
        /*0010*/ 	.word	index@(matmul_kernel)
        /*0014*/ 	.word	0x000000b8


	//----- nvinfo : EIATTR_MIN_STACK_SIZE
	.align		4
.L_3:
        /*0018*/ 	.byte	0x04, 0x12
        /*001a*/ 	.short	(.L_5 - .L_4)
	.align		4
.L_4:
        /*001c*/ 	.word	index@(matmul_kernel)
        /*0020*/ 	.word	0x000000b8
.L_5:


//--------------------- .nv.info.matmul_kernel    --------------------------
	.section	.nv.info.matmul_kernel,"",@"SHT_CUDA_INFO"
	.sectionflags	@""
	.align	4


	//----- nvinfo : EIATTR_CUDA_API_VERSION
	.align		4
        /*0000*/ 	.byte	0x04, 0x37
        /*0002*/ 	.short	(.L_7 - .L_6)
.L_6:
        /*0004*/ 	.word	0x00000082


	//----- nvinfo : EIATTR_SW2861232_WAR
	.align		4
.L_7:
        /*0008*/ 	.byte	0x01, 0x35
	.zero		2


	//----- nvinfo : EIATTR_PARAM_CBANK
	.align		4
        /*000c*/ 	.byte	0x04, 0x0a
        /*000e*/ 	.short	(.L_9 - .L_8)
	.align		4
.L_8:
        /*0010*/ 	.word	index@(.nv.constant0.matmul_kernel)
        /*0014*/ 	.short	0x0160
        /*0016*/ 	.short	0x0050


	//----- nvinfo : EIATTR_CBANK_PARAM_SIZE
	.align		4
.L_9:
        /*0018*/ 	.byte	0x03, 0x19
        /*001a*/ 	.short	0x0050


	//----- nvinfo : EIATTR_KPARAM_INFO
	.align		4
        /*001c*/ 	.byte	0x04, 0x17
        /*001e*/ 	.short	(.L_11 - .L_10)
.L_10:
        /*0020*/ 	.word	0x00000000
        /*0024*/ 	.short	0x000d
        /*0026*/ 	.short	0x0048
        /*0028*/ 	.byte	0x00, 0xf4, 0x21, 0x00


	//----- nvinfo : EIATTR_KPARAM_INFO
	.align		4
.L_11:
        /*002c*/ 	.byte	0x04, 0x17
        /*002e*/ 	.short	(.L_13 - .L_12)
.L_12:
        /*0030*/ 	.word	0x00000000
        /*0034*/ 	.short	0x000c
        /*0036*/ 	.short	0x0040
        /*0038*/ 	.byte	0x00, 0xf4, 0x21, 0x00


	//----- nvinfo : EIATTR_KPARAM_INFO
	.align		4
.L_13:
        /*003c*/ 	.byte	0x04, 0x17
        /*003e*/ 	.short	(.L_15 - .L_14)
.L_14:
        /*0040*/ 	.word	0x00000000
        /*0044*/ 	.short	0x000b
        /*0046*/ 	.short	0x0038
        /*0048*/ 	.byte	0x00, 0xf0, 0x11, 0x00


	//----- nvinfo : EIATTR_KPARAM_INFO
	.align		4
.L_15:
        /*004c*/ 	.byte	0x04, 0x17
        /*004e*/ 	.short	(.L_17 - .L_16)
.L_16:
        /*0050*/ 	.word	0x00000000
        /*0054*/ 	.short	0x000a
        /*0056*/ 	.short	0x0034
        /*0058*/ 	.byte	0x00, 0xf0, 0x11, 0x00


	//----- nvinfo : EIATTR_KPARAM_INFO
	.align		4
.L_17:
        /*005c*/ 	.byte	0x04, 0x17
        /*005e*/ 	.short	(.L_19 - .L_18)
.L_18:
        /*0060*/ 	.word	0x00000000
        /*0064*/ 	.short	0x0009
        /*0066*/ 	.short	0x0030
        /*0068*/ 	.byte	0x00, 0xf0, 0x11, 0x00


	//----- nvinfo : EIATTR_KPARAM_INFO
	.align		4
.L_19:
        /*006c*/ 	.byte	0x04, 0x17
        /*006e*/ 	.short	(.L_21 - .L_20)
.L_20:
        /*0070*/ 	.word	0x00000000
        /*0074*/ 	.short	0x0008
        /*0076*/ 	.short	0x002c
        /*0078*/ 	.byte	0x00, 0xf0, 0x11, 0x00


	//----- nvinfo : EIATTR_KPARAM_INFO
	.align		4
.L_21:
        /*007c*/ 	.byte	0x04, 0x17
        /*007e*/ 	.short	(.L_23 - .L_22)
.L_22:
        /*0080*/ 	.word	0x00000000
        /*0084*/ 	.short	0x0007
        /*0086*/ 	.short	0x0028
        /*0088*/ 	.byte	0x00, 0xf0, 0x11, 0x00


	//----- nvinfo : EIATTR_KPARAM_INFO
	.align		4
.L_23:
        /*008c*/ 	.byte	0x04, 0x17
        /*008e*/ 	.short	(.L_25 - .L_24)
.L_24:
        /*0090*/ 	.word	0x00000000
        /*0094*/ 	.short	0x0006
        /*0096*/ 	.short	0x0024
        /*0098*/ 	.byte	0x00, 0xf0, 0x11, 0x00


	//----- nvinfo : EIATTR_KPARAM_INFO
	.align		4
.L_25:
        /*009c*/ 	.byte	0x04, 0x17
        /*009e*/ 	.short	(.L_27 - .L_26)
.L_26:
        /*00a0*/ 	.word	0x00000000
        /*00a4*/ 	.short	0x0005
        /*00a6*/ 	.short	0x0020
        /*00a8*/ 	.byte	0x00, 0xf0, 0x11, 0x00


	//----- nvinfo : EIATTR_KPARAM_INFO
	.align		4
.L_27:
        /*00ac*/ 	.byte	0x04, 0x17
        /*00ae*/ 	.short	(.L_29 - .L_28)
.L_28:
        /*00b0*/ 	.word	0x00000000
        /*00b4*/ 	.short	0x0004
        /*00b6*/ 	.short	0x001c
        /*00b8*/ 	.byte	0x00, 0xf0, 0x11, 0x00


	//----- nvinfo : EIATTR_KPARAM_INFO
	.align		4
.L_29:
        /*00bc*/ 	.byte	0x04, 0x17
        /*00be*/ 	.short	(.L_31 - .L_30)
.L_30:
        /*00c0*/ 	.word	0x00000000
        /*00c4*/ 	.short	0x0003
        /*00c6*/ 	.short	0x0018
        /*00c8*/ 	.byte	0x00, 0xf0, 0x11, 0x00


	//----- nvinfo : EIATTR_KPARAM_INFO
	.align		4
.L_31:
        /*00cc*/ 	.byte	0x04, 0x17
        /*00ce*/ 	.short	(.L_33 - .L_32)
.L_32:
        /*00d0*/ 	.word	0x00000000
        /*00d4*/ 	.short	0x0002
        /*00d6*/ 	.short	0x0010
        /*00d8*/ 	.byte	0x00, 0xf4, 0x21, 0x00


	//----- nvinfo : EIATTR_KPARAM_INFO
	.align		4
.L_33:
        /*00dc*/ 	.byte	0x04, 0x17
        /*00de*/ 	.short	(.L_35 - .L_34)
.L_34:
        /*00e0*/ 	.word	0x00000000
        /*00e4*/ 	.short	0x0001
        /*00e6*/ 	.short	0x0008
        /*00e8*/ 	.byte	0x00, 0xf4, 0x21, 0x00


	//----- nvinfo : EIATTR_KPARAM_INFO
	.align		4
.L_35:
        /*00ec*/ 	.byte	0x04, 0x17
        /*00ee*/ 	.short	(.L_37 - .L_36)
.L_36:
        /*00f0*/ 	.word	0x00000000
        /*00f4*/ 	.short	0x0000
        /*00f6*/ 	.short	0x0000
        /*00f8*/ 	.byte	0x00, 0xf4, 0x21, 0x00


	//----- nvinfo : EIATTR_MAXREG_COUNT
	.align		4
.L_37:
        /*00fc*/ 	.byte	0x03, 0x1b
        /*00fe*/ 	.short	0x00ff


	//----- nvinfo : EIATTR_NUM_BARRIERS
	.align		4
        /*0100*/ 	.byte	0x02, 0x4c
        /*0102*/ 	.byte	0x01
	.zero		1


	//----- nvinfo : EIATTR_ANNOTATIONS
	.align		4
        /*0104*/ 	.byte	0x04, 0x55
        /*0106*/ 	.short	(.L_39 - .L_38)


	//   ....[0]....
.L_38:
        /*0108*/ 	.word	0x00000001
        /*010c*/ 	.byte	0xf0, 0x2f, 0x00, 0x00, 0x01, 0x00, 0x00, 0x00, 0x10, 0x3a, 0x00, 0x00, 0x01, 0x00, 0x00, 0x00
        /* <DEDUP_REMOVED lines=44> */
        /*03dc*/ 	.byte	0xd0, 0x87, 0x00, 0x00, 0x01, 0x00, 0x00, 0x00, 0x10, 0xd1, 0x00, 0x00


	//----- nvinfo : EIATTR_MERCURY_ISA_VERSION
	.align		4
.L_39:
        /*03e8*/ 	.byte	0x03, 0x5f
        /*03ea*/ 	.short	0x0000


	//----- nvinfo : EIATTR_EXIT_INSTR_OFFSETS
	.align		4
        /*03ec*/ 	.byte	0x04, 0x1c
        /*03ee*/ 	.short	(.L_41 - .L_40)


	//   ....[0]....
.L_40:
        /*03f0*/ 	.word	0x0000e0a0


	//   ....[1]....
        /*03f4*/ 	.word	0x0000e0c0


	//----- nvinfo : EIATTR_REQNTID
	.align		4
.L_41:
        /*03f8*/ 	.byte	0x04, 0x10
        /*03fa*/ 	.short	(.L_43 - .L_42)
.L_42:
        /*03fc*/ 	.word	0x00000100
        /*0400*/ 	.word	0x00000001
        /*0404*/ 	.word	0x00000001
.L_43:


//--------------------- .nv.callgraph             --------------------------
	.section	.nv.callgraph,"",@"SHT_CUDA_CALLGRAPH"
	.align	4
	.sectionentsize	8
	.align		4
        /*0000*/ 	.word	0x00000000
	.align		4
        /*0004*/ 	.word	0xffffffff
	.align		4
        /*0008*/ 	.word	0x00000000
	.align		4
        /*000c*/ 	.word	0xfffffffe
	.align		4
        /*0010*/ 	.word	0x00000000
	.align		4
        /*0014*/ 	.word	0xfffffffd
	.align		4
        /*0018*/ 	.word	0x00000000
	.align		4
        /*001c*/ 	.word	0xfffffffc


//--------------------- .nv.rel.action            --------------------------
	.section	.nv.rel.action,"",@"SHT_CUDA_RELOCINFO"
	.align	8
	.sectionentsize	8
        /*0000*/ 	.byte	0x73, 0x00, 0x00, 0x00, 0x00, 0x00, 0x00, 0x00, 0x00, 0x00, 0x00, 0x11, 0x25, 0x00, 0x05, 0x36


//--------------------- .nv.constant0.matmul_kernel --------------------------
	.section	.nv.constant0.matmul_kernel,"a",@progbits
	.sectionflags	@""
	.align	4
.nv.constant0.matmul_kernel:
	.zero		432


//--------------------- .text.matmul_kernel       --------------------------
	.section	.text.matmul_kernel,"ax",@progbits
	.sectioninfo	@"SHI_REGISTERS=255"
	.align	128
        .global         matmul_kernel
        .type           matmul_kernel,@function
        .size           matmul_kernel,(.L_x_3 - matmul_kernel)
        .other          matmul_kernel,@"STO_CUDA_ENTRY STV_DEFAULT"
matmul_kernel:
.text.matmul_kernel:
[----:B------:R-:W-:Y:S02]  /*0000*/  IMAD.MOV.U32 R1, RZ, RZ, c[0x0][0x28] ;  /* 0x00000a00ff017624 */ /* 0x000fe400078e00ff */
[----:B------:R-:W-:Y:S01]  /*0010*/  IMAD.MOV.U32 R0, RZ, RZ, c[0x0][0x17c] ;  /* 0x00005f00ff007624 */ /* 0x000fe200078e00ff */
[----:B------:R-:W1:Y:S01]  /*0020*/  S2R R7, SR_CTAID.X ;  /* 0x0000000000077919 */ /* 0x000e620000002500 */
[----:B------:R-:W-:Y:S01]  /*0030*/  UMOV UR6, 0x7f ;  /* 0x0000007f00067882 */ /* 0x000fe20000000000 */
[----:B------:R-:W-:Y:S01]  /*0040*/  IADD3 R1, R1, -0xb8, RZ ;  /* 0xffffff4801017810 */ /* 0x000fe20007ffe0ff */
[----:B------:R-:W-:Y:S01]  /*0050*/  ULDC UR10, c[0x0][0x180] ;  /* 0x00006000000a7ab9 */ /* 0x000fe20000000800 */
[----:B------:R-:W-:Y:S01]  /*0060*/  IADD3 R0, R0, 0x7f, RZ ;  /* 0x0000007f00007810 */ /* 0x000fe20007ffe0ff */
[----:B------:R-:W2:Y:S01]  /*0070*/  S2R R204, SR_TID.X ;  /* 0x0000000000cc7919 */ /* 0x000ea20000002100 */
[----:B------:R-:W-:Y:S02]  /*0080*/  UIADD3 UR6, UR6, UR10, URZ ;  /* 0x0000000a06067290 */ /* 0x000fe4000fffe03f */
[----:B------:R-:W-:Y:S01]  /*0090*/  SHF.R.S32.HI R3, RZ, 0x1f, R0 ;  /* 0x0000001fff037819 */ /* 0x000fe20000011400 */
[----:B------:R-:W-:-:S02]  /*00a0*/  ULDC.64 UR14, c[0x0][0x118] ;  /* 0x00004600000e7ab9 */ /* 0x000fc40000000a00 */
[----:B------:R-:W-:Y:S01]  /*00b0*/  UISETP.GT.AND UP0, UPT, UR6, 0x7f, UPT ;  /* 0x0000007f0600788c */ /* 0x000fe2000bf04270 */
[----:B------:R-:W-:Y:S01]  /*00c0*/  LEA.HI R3, R3, R0, RZ, 0x7 ;  /* 0x0000000003037211 */ /* 0x000fe200078f38ff */
[----:B------:R-:W-:Y:S02]  /*00d0*/  ULDC.64 UR8, c[0x0][0x188] ;  /* 0x0000620000087ab9 */ /* 0x000fe40000000a00 */
[----:B------:R-:W-:Y:S01]  /*00e0*/  USEL UR4, URZ, 0x4, !UP0 ;  /* 0x000000043f047887 */ /* 0x000fe2000c000000 */
[----:B------:R-:W-:Y:S01]  /*00f0*/  SHF.R.S32.HI R3, RZ, 0x7, R3 ;  /* 0x00000007ff037819 */ /* 0x000fe20000011403 */
[----:B------:R-:W-:Y:S02]  /*0100*/  UISETP.GT.AND UP0, UPT, UR6, 0xff, UPT ;  /* 0x000000ff0600788c */ /* 0x000fe4000bf04270 */
[----:B------:R-:W-:Y:S02]  /*0110*/  USHF.L.U32 UR7, UR8, 0x7, URZ ;  /* 0x0000000708077899 */ /* 0x000fe4000800063f */
[----:B------:R-:W-:Y:S01]  /*0120*/  IMAD.SHL.U32 R4, R3, 0x8, RZ ;  /* 0x0000000803047824 */ /* 0x000fe200078e00ff */
[----:B------:R-:W-:Y:S01]  /*0130*/  USHF.L.U32 UR8, UR9, 0x7, URZ ;  /* 0x0000000709087899 */ /* 0x000fe2000800063f */
[----:B------:R-:W-:Y:S01]  /*0140*/  IMAD.U32 R202, RZ, RZ, UR4 ;  /* 0x00000004ffca7e24 */ /* 0x000fe2000f8e00ff */
[----:B-1----:R-:W-:Y:S01]  /*0150*/  IABS R8, R7 ;  /* 0x0000000700087213 */ /* 0x002fe20000000000 */
[----:B------:R-:W-:Y:S01]  /*0160*/  UIADD3 UR4, UR10, -0x80, URZ ;  /* 0xffffff800a047890 */ /* 0x000fe2000fffe03f */
[----:B------:R-:W-:-:S02]  /*0170*/  IABS R5, R4 ;  /* 0x0000000400057213 */ /* 0x000fc40000000000 */
[----:B------:R-:W-:Y:S01]  /*0180*/  IABS R10, R4 ;  /* 0x00000004000a7213 */ /* 0x000fe20000000000 */
[C---:B--2---:R-:W-:Y:S01]  /*0190*/  IMAD.SHL.U32 R223, R204.reuse, 0x4, RZ ;  /* 0x00000004ccdf7824 */ /* 0x044fe200078e00ff */
[----:B------:R-:W1:Y:S01]  /*01a0*/  I2F.RP R0, R5 ;  /* 0x0000000500007306 */ /* 0x000e620000209400 */
[C---:B------:R-:W-:Y:S02]  /*01b0*/  LOP3.LUT R59, R204.reuse, 0x7f, RZ, 0xc0, !PT ;  /* 0x0000007fcc3b7812 */ /* 0x040fe400078ec0ff */
[----:B------:R-:W-:Y:S02]  /*01c0*/  SHF.R.U32.HI R11, RZ, 0x7, R204 ;  /* 0x00000007ff0b7819 */ /* 0x000fe400000116cc */
[----:B------:R-:W-:Y:S01]  /*01d0*/  LOP3.LUT R205, R204, 0xc0, RZ, 0xc0, !PT ;  /* 0x000000c0cccd7812 */ /* 0x000fe200078ec0ff */
[----:B------:R-:W-:Y:S01]  /*01e0*/  IMAD R108, R59, c[0x0][0x18c], RZ ;  /* 0x000063003b6c7a24 */ /* 0x000fe200078e02ff */
[----:B------:R-:W-:Y:S02]  /*01f0*/  SGXT.U32 R11, R11, 0x1 ;  /* 0x000000010b0b781a */ /* 0x000fe40000000000 */
[----:B------:R-:W-:Y:S01]  /*0200*/  SHF.R.U32.HI R205, RZ, 0x1, R205 ;  /* 0x00000001ffcd7819 */ /* 0x000fe200000116cd */
[----:B-1----:R-:W1:Y:S02]  /*0210*/  MUFU.RCP R0, R0 ;  /* 0x0000000000007308 */ /* 0x002e640000001000 */
[----:B-1----:R-:W-:Y:S01]  /*0220*/  IADD3 R2, R0, 0xffffffe, RZ ;  /* 0x0ffffffe00027810 */ /* 0x002fe20007ffe0ff */
[----:B------:R-:W-:-:S05]  /*0230*/  IMAD.MOV R0, RZ, RZ, -R10 ;  /* 0x000000ffff007224 */ /* 0x000fca00078e0a0a */
[----:B------:R1:W2:Y:S02]  /*0240*/  F2I.FTZ.U32.TRUNC.NTZ R3, R2 ;  /* 0x0000000200037305 */ /* 0x0002a4000021f000 */
[----:B-1----:R-:W-:Y:S02]  /*0250*/  IMAD.MOV.U32 R2, RZ, RZ, RZ ;  /* 0x000000ffff027224 */ /* 0x002fe400078e00ff */
[----:B--2---:R-:W-:-:S04]  /*0260*/  IMAD.MOV R6, RZ, RZ, -R3 ;  /* 0x000000ffff067224 */ /* 0x004fc800078e0a03 */
[----:B------:R-:W-:Y:S02]  /*0270*/  IMAD R9, R6, R5, RZ ;  /* 0x0000000506097224 */ /* 0x000fe400078e02ff */
[----:B------:R-:W-:Y:S02]  /*0280*/  IMAD.MOV.U32 R6, RZ, RZ, R8 ;  /* 0x000000ffff067224 */ /* 0x000fe400078e0008 */
[----:B------:R-:W-:-:S06]  /*0290*/  IMAD.HI.U32 R3, R3, R9, R2 ;  /* 0x0000000903037227 */ /* 0x000fcc00078e0002 */
[----:B------:R-:W-:-:S04]  /*02a0*/  IMAD.HI.U32 R3, R3, R6, RZ ;  /* 0x0000000603037227 */ /* 0x000fc800078e00ff */
[----:B------:R-:W-:-:S05]  /*02b0*/  IMAD R0, R3, R0, R6 ;  /* 0x0000000003007224 */ /* 0x000fca00078e0206 */
[----:B------:R-:W-:-:S13]  /*02c0*/  ISETP.GT.U32.AND P1, PT, R5, R0, PT ;  /* 0x000000000500720c */ /* 0x000fda0003f24070 */
[----:B------:R-:W-:Y:S01]  /*02d0*/  @!P1 IMAD.IADD R0, R0, 0x1, -R5 ;  /* 0x0000000100009824 */ /* 0x000fe200078e0a05 */
[----:B------:R-:W-:Y:S02]  /*02e0*/  @!P1 IADD3 R3, R3, 0x1, RZ ;  /* 0x0000000103039810 */ /* 0x000fe40007ffe0ff */
[----:B------:R-:W-:Y:S02]  /*02f0*/  ISETP.NE.AND P1, PT, R4, RZ, PT ;  /* 0x000000ff0400720c */ /* 0x000fe40003f25270 */
[----:B------:R-:W-:Y:S02]  /*0300*/  ISETP.GE.U32.AND P0, PT, R0, R5, PT ;  /* 0x000000050000720c */ /* 0x000fe40003f06070 */
[----:B------:R-:W-:-:S04]  /*0310*/  LOP3.LUT R0, R7, R4, RZ, 0x3c, !PT ;  /* 0x0000000407007212 */ /* 0x000fc800078e3cff */
[----:B------:R-:W-:Y:S01]  /*0320*/  ISETP.GE.AND P2, PT, R0, RZ, PT ;  /* 0x000000ff0000720c */ /* 0x000fe20003f46270 */
[----:B------:R-:W-:-:S05]  /*0330*/  IMAD.MOV.U32 R0, RZ, RZ, c[0x0][0x178] ;  /* 0x00005e00ff007624 */ /* 0x000fca00078e00ff */
[----:B------:R-:W-:Y:S02]  /*0340*/  IADD3 R0, R0, 0x3f, RZ ;  /* 0x0000003f00007810 */ /* 0x000fe40007ffe0ff */
[----:B------:R-:W-:-:S05]  /*0350*/  @P0 IADD3 R3, R3, 0x1, RZ ;  /* 0x0000000103030810 */ /* 0x000fca0007ffe0ff */
[----:B------:R-:W-:Y:S01]  /*0360*/  IMAD.MOV.U32 R2, RZ, RZ, R3 ;  /* 0x000000ffff027224 */ /* 0x000fe200078e0003 */
[----:B------:R-:W-:-:S03]  /*0370*/  SHF.R.S32.HI R3, RZ, 0x1f, R0 ;  /* 0x0000001fff037819 */ /* 0x000fc60000011400 */
[----:B------:R-:W-:Y:S01]  /*0380*/  @!P2 IMAD.MOV R2, RZ, RZ, -R2 ;  /* 0x000000ffff02a224 */ /* 0x000fe200078e0a02 */
[----:B------:R-:W-:Y:S02]  /*0390*/  @!P1 LOP3.LUT R2, RZ, R4, RZ, 0x33, !PT ;  /* 0x00000004ff029212 */ /* 0x000fe400078e33ff */
[----:B------:R-:W-:-:S03]  /*03a0*/  LEA.HI R3, R3, R0, RZ, 0x6 ;  /* 0x0000000003037211 */ /* 0x000fc600078f30ff */
[----:B------:R-:W-:Y:S02]  /*03b0*/  IMAD.SHL.U32 R30, R2, 0x8, RZ ;  /* 0x00000008021e7824 */ /* 0x000fe400078e00ff */
[----:B------:R-:W-:-:S03]  /*03c0*/  IMAD.MOV R2, RZ, RZ, -R2 ;  /* 0x000000ffff027224 */ /* 0x000fc600078e0a02 */
[----:B------:R-:W-:Y:S01]  /*03d0*/  LEA.HI.SX32 R3, R3, -R30, 0x1a ;  /* 0x8000001e03037211 */ /* 0x000fe200078fd2ff */
[----:B------:R-:W-:Y:S02]  /*03e0*/  IMAD R25, R4, R2, R7 ;  /* 0x0000000204197224 */ /* 0x000fe400078e0207 */
[----:B------:R-:W-:Y:S01]  /*03f0*/  IMAD.MOV.U32 R4, RZ, RZ, RZ ;  /* 0x000000ffff047224 */ /* 0x000fe200078e00ff */
[----:B------:R-:W-:Y:S02]  /*0400*/  IMNMX R32, R3, 0x8, PT ;  /* 0x0000000803207817 */ /* 0x000fe40003800200 */
[----:B------:R-:W-:Y:S02]  /*0410*/  IABS R3, c[0x0][0x17c] ;  /* 0x00005f0000037a13 */ /* 0x000fe40000000000 */
[-C--:B------:R-:W-:Y:S02]  /*0420*/  IABS R9, R32.reuse ;  /* 0x0000002000097213 */ /* 0x080fe40000000000 */
[----:B------:R-:W-:Y:S01]  /*0430*/  IABS R2, R32 ;  /* 0x0000002000027213 */ /* 0x000fe20000000000 */
[----:B------:R-:W1:Y:S08]  /*0440*/  I2F.RP R8, R3 ;  /* 0x0000000300087306 */ /* 0x000e700000209400 */
[----:B------:R-:W2:Y:S08]  /*0450*/  I2F.RP R0, R9 ;  /* 0x0000000900007306 */ /* 0x000eb00000209400 */
[----:B-1----:R-:W-:Y:S08]  /*0460*/  MUFU.RCP R8, R8 ;  /* 0x0000000800087308 */ /* 0x002ff00000001000 */
[----:B--2---:R-:W1:Y:S02]  /*0470*/  MUFU.RCP R0, R0 ;  /* 0x0000000000007308 */ /* 0x004e640000001000 */
[----:B-1----:R-:W-:-:S02]  /*0480*/  IADD3 R5, R0, 0xffffffe, RZ ;  /* 0x0ffffffe00057810 */ /* 0x002fc40007ffe0ff */
[----:B------:R-:W-:-:S04]  /*0490*/  IABS R0, R25 ;  /* 0x0000001900007213 */ /* 0x000fc80000000000 */
[----:B------:R-:W1:Y:S02]  /*04a0*/  F2I.FTZ.U32.TRUNC.NTZ R5, R5 ;  /* 0x0000000500057305 */ /* 0x000e64000021f000 */
[----:B-1----:R-:W-:-:S04]  /*04b0*/  IMAD.MOV R6, RZ, RZ, -R5 ;  /* 0x000000ffff067224 */ /* 0x002fc800078e0a05 */
[----:B------:R-:W-:Y:S01]  /*04c0*/  IMAD R7, R6, R9, RZ ;  /* 0x0000000906077224 */ /* 0x000fe200078e02ff */
[----:B------:R-:W-:-:S03]  /*04d0*/  IADD3 R6, R8, 0xffffffe, RZ ;  /* 0x0ffffffe08067810 */ /* 0x000fc60007ffe0ff */
[----:B------:R-:W-:Y:S02]  /*04e0*/  IMAD.HI.U32 R4, R5, R7, R4 ;  /* 0x0000000705047227 */ /* 0x000fe400078e0004 */
[----:B------:R-:W1:Y:S02]  /*04f0*/  F2I.FTZ.U32.TRUNC.NTZ R7, R6 ;  /* 0x0000000600077305 */ /* 0x000e64000021f000 */
[----:B------:R-:W-:Y:S02]  /*0500*/  IMAD.MOV.U32 R5, RZ, RZ, R0 ;  /* 0x000000ffff057224 */ /* 0x000fe400078e0000 */
[----:B------:R-:W-:Y:S02]  /*0510*/  IMAD.MOV R0, RZ, RZ, -R2 ;  /* 0x000000ffff007224 */ /* 0x000fe400078e0a02 */
[----:B------:R-:W-:Y:S01]  /*0520*/  IMAD.HI.U32 R2, R4, R5, RZ ;  /* 0x0000000504027227 */ /* 0x000fe200078e00ff */
[----:B------:R-:W-:-:S03]  /*0530*/  IABS R4, c[0x0][0x178] ;  /* 0x00005e0000047a13 */ /* 0x000fc60000000000 */
[----:B------:R-:W-:Y:S02]  /*0540*/  IMAD R0, R2, R0, R5 ;  /* 0x0000000002007224 */ /* 0x000fe400078e0205 */
[----:B------:R-:W2:Y:S03]  /*0550*/  I2F.RP R5, R4 ;  /* 0x0000000400057306 */ /* 0x000ea60000209400 */
[----:B------:R-:W-:Y:S01]  /*0560*/  ISETP.GT.U32.AND P1, PT, R9, R0, PT ;  /* 0x000000000900720c */ /* 0x000fe20003f24070 */
[----:B-1----:R-:W-:-:S12]  /*0570*/  IMAD.MOV R6, RZ, RZ, -R7 ;  /* 0x000000ffff067224 */ /* 0x002fd800078e0a07 */
[----:B------:R-:W-:Y:S01]  /*0580*/  @!P1 IMAD.IADD R0, R0, 0x1, -R9 ;  /* 0x0000000100009824 */ /* 0x000fe200078e0a09 */
[----:B------:R-:W-:Y:S01]  /*0590*/  @!P1 IADD3 R2, R2, 0x1, RZ ;  /* 0x0000000102029810 */ /* 0x000fe20007ffe0ff */
[----:B--2---:R-:W1:Y:S01]  /*05a0*/  MUFU.RCP R5, R5 ;  /* 0x0000000500057308 */ /* 0x004e620000001000 */
[----:B------:R-:W-:Y:S02]  /*05b0*/  ISETP.NE.AND P1, PT, R32, RZ, PT ;  /* 0x000000ff2000720c */ /* 0x000fe40003f25270 */
[----:B------:R-:W-:Y:S01]  /*05c0*/  ISETP.GE.U32.AND P0, PT, R0, R9, PT ;  /* 0x000000090000720c */ /* 0x000fe20003f06070 */
[----:B------:R-:W-:Y:S01]  /*05d0*/  IMAD.SHL.U32 R9, R59, 0x4, RZ ;  /* 0x000000043b097824 */ /* 0x000fe200078e00ff */
[----:B------:R-:W-:-:S04]  /*05e0*/  LOP3.LUT R0, R25, R32, RZ, 0x3c, !PT ;  /* 0x0000002019007212 */ /* 0x000fc800078e3cff */
[----:B------:R-:W-:Y:S02]  /*05f0*/  ISETP.GE.AND P2, PT, R0, RZ, PT ;  /* 0x000000ff0000720c */ /* 0x000fe40003f46270 */
[----:B------:R-:W-:-:S04]  /*0600*/  SHF.R.S32.HI R0, RZ, 0x7, R204 ;  /* 0x00000007ff007819 */ /* 0x000fc800000114cc */
[----:B------:R-:W-:Y:S02]  /*0610*/  SGXT R0, R0, 0x1 ;  /* 0x000000010000781a */ /* 0x000fe40000000200 */
[----:B------:R-:W-:Y:S02]  /*0620*/  @P0 IADD3 R2, R2, 0x1, RZ ;  /* 0x0000000102020810 */ /* 0x000fe40007ffe0ff */
[----:B------:R-:W-:Y:S01]  /*0630*/  LOP3.LUT R0, R9, 0x210, R0, 0x78, !PT ;  /* 0x0000021009007812 */ /* 0x000fe200078e7800 */
[----:B------:R-:W-:Y:S01]  /*0640*/  IMAD R9, R6, R3, RZ ;  /* 0x0000000306097224 */ /* 0x000fe200078e02ff */
[----:B-1----:R-:W-:Y:S01]  /*0650*/  IADD3 R5, R5, 0xffffffe, RZ ;  /* 0x0ffffffe05057810 */ /* 0x002fe20007ffe0ff */
[----:B------:R-:W-:Y:S01]  /*0660*/  IMAD.MOV.U32 R37, RZ, RZ, R2 ;  /* 0x000000ffff257224 */ /* 0x000fe200078e0002 */
[----:B------:R-:W-:Y:S01]  /*0670*/  SHF.R.U32.HI R2, RZ, 0x6, R204 ;  /* 0x00000006ff027819 */ /* 0x000fe200000116cc */
[----:B------:R-:W-:Y:S02]  /*0680*/  IMAD.MOV.U32 R6, RZ, RZ, RZ ;  /* 0x000000ffff067224 */ /* 0x000fe400078e00ff */
[----:B------:R-:W-:Y:S01]  /*0690*/  @!P2 IMAD.MOV R37, RZ, RZ, -R37 ;  /* 0x000000ffff25a224 */ /* 0x000fe200078e0a25 */
[----:B------:R-:W-:Y:S01]  /*06a0*/  @!P1 LOP3.LUT R37, RZ, R32, RZ, 0x33, !PT ;  /* 0x00000020ff259212 */ /* 0x000fe200078e33ff */
[----:B------:R-:W-:Y:S01]  /*06b0*/  IMAD.HI.U32 R7, R7, R9, R6 ;  /* 0x0000000907077227 */ /* 0x000fe200078e0006 */
[----:B------:R-:W-:Y:S01]  /*06c0*/  SGXT.U32 R2, R2, 0x2 ;  /* 0x000000020202781a */ /* 0x000fe20000000000 */
[----:B------:R1:W2:Y:S02]  /*06d0*/  F2I.FTZ.U32.TRUNC.NTZ R9, R5 ;  /* 0x0000000500097305 */ /* 0x0002a4000021f000 */
[----:B------:R-:W-:Y:S01]  /*06e0*/  IMAD.SHL.U32 R200, R37, 0x80, RZ ;  /* 0x0000008025c87824 */ /* 0x000fe200078e00ff */
[C---:B------:R-:W-:Y:S01]  /*06f0*/  ISETP.GE.AND P0, PT, R2.reuse, c[0x0][0x180], PT ;  /* 0x0000600002007a0c */ /* 0x040fe20003f06270 */
[----:B------:R-:W-:Y:S01]  /*0700*/  IMAD.MOV R37, RZ, RZ, -R37 ;  /* 0x000000ffff257224 */ /* 0x000fe200078e0a25 */
[C---:B------:R-:W-:Y:S01]  /*0710*/  LOP3.LUT R13, R2.reuse, 0x4, RZ, 0xfc, !PT ;  /* 0x00000004020d7812 */ /* 0x040fe200078efcff */
[----:B------:R-:W-:Y:S01]  /*0720*/  IMAD R228, R2, c[0x0][0x188], RZ ;  /* 0x0000620002e47a24 */ /* 0x000fe200078e02ff */
[----:B------:R-:W-:Y:S01]  /*0730*/  LOP3.LUT R11, R200, R11, RZ, 0xfc, !PT ;  /* 0x0000000bc80b7212 */ /* 0x000fe200078efcff */
[----:B------:R-:W-:Y:S01]  /*0740*/  IMAD R37, R32, R37, R25 ;  /* 0x0000002520257224 */ /* 0x000fe200078e0219 */
[----:B------:R-:W-:Y:S01]  /*0750*/  SEL R10, R202, RZ, !P0 ;  /* 0x000000ffca0a7207 */ /* 0x000fe20004000000 */
[----:B------:R-:W-:Y:S01]  /*0760*/  IMAD.SHL.U32 R229, R228, 0x4, RZ ;  /* 0x00000004e4e57824 */ /* 0x000fe200078e00ff */
[C---:B------:R-:W-:Y:S01]  /*0770*/  LOP3.LUT R22, R11.reuse, 0x7e, RZ, 0xfc, !PT ;  /* 0x0000007e0b167812 */ /* 0x040fe200078efcff */
[----:B------:R-:W-:Y:S01]  /*0780*/  IMAD.IADD R37, R30, 0x1, R37 ;  /* 0x000000011e257824 */ /* 0x000fe200078e0225 */
[----:B------:R-:W-:-:S02]  /*0790*/  LOP3.LUT R17, R11, 0x2, RZ, 0xfc, !PT ;  /* 0x000000020b117812 */ /* 0x000fc400078efcff */
[----:B------:R-:W-:Y:S02]  /*07a0*/  IABS R198, R22 ;  /* 0x0000001600c67213 */ /* 0x000fe40000000000 */
[----:B------:R-:W-:Y:S02]  /*07b0*/  IABS R12, R11 ;  /* 0x0000000b000c7213 */ /* 0x000fe40000000000 */
[----:B------:R-:W-:Y:S01]  /*07c0*/  IABS R14, R17 ;  /* 0x00000011000e7213 */ /* 0x000fe20000000000 */
[----:B------:R-:W-:Y:S01]  /*07d0*/  IMAD.HI.U32 R8, R7, R198, RZ ;  /* 0x000000c607087227 */ /* 0x000fe200078e00ff */
[----:B------:R-:W-:Y:S02]  /*07e0*/  ISETP.NE.U32.AND P0, PT, R10, RZ, PT ;  /* 0x000000ff0a00720c */ /* 0x000fe40003f05070 */
[----:B------:R-:W-:Y:S01]  /*07f0*/  ISETP.GE.AND P1, PT, R13, c[0x0][0x180], PT ;  /* 0x000060000d007a0c */ /* 0x000fe20003f26270 */
[----:B------:R-:W-:Y:S01]  /*0800*/  IMAD.MOV R10, RZ, RZ, -R8 ;  /* 0x000000ffff0a7224 */ /* 0x000fe200078e0a08 */
[----:B------:R-:W-:Y:S01]  /*0810*/  LOP3.LUT R19, R11, 0x4, RZ, 0xfc, !PT ;  /* 0x000000040b137812 */ /* 0x000fe200078efcff */
[----:B------:R-:W-:Y:S01]  /*0820*/  IMAD.HI.U32 R6, R7, R12, RZ ;  /* 0x0000000c07067227 */ /* 0x000fe200078e00ff */
[----:B------:R-:W-:-:S02]  /*0830*/  SEL R13, R202, RZ, !P1 ;  /* 0x000000ffca0d7207 */ /* 0x000fc40004800000 */
[----:B------:R-:W-:Y:S01]  /*0840*/  LOP3.LUT R20, R11, 0x6, RZ, 0xfc, !PT ;  /* 0x000000060b147812 */ /* 0x000fe200078efcff */
[----:B-1----:R-:W-:Y:S01]  /*0850*/  IMAD.HI.U32 R5, R7, R14, RZ ;  /* 0x0000000e07057227 */ /* 0x002fe200078e00ff */
[----:B------:R-:W-:Y:S02]  /*0860*/  ISETP.NE.U32.AND P1, PT, R13, RZ, PT ;  /* 0x000000ff0d00720c */ /* 0x000fe40003f25070 */
[----:B------:R-:W-:Y:S01]  /*0870*/  IABS R16, R20 ;  /* 0x0000001400107213 */ /* 0x000fe20000000000 */
[----:B------:R-:W-:Y:S01]  /*0880*/  IMAD R198, R3, R10, R198 ;  /* 0x0000000a03c67224 */ /* 0x000fe200078e02c6 */
[C---:B------:R-:W-:Y:S01]  /*0890*/  LOP3.LUT R21, R11.reuse, 0x8, RZ, 0xfc, !PT ;  /* 0x000000080b157812 */ /* 0x040fe200078efcff */
[----:B------:R-:W-:Y:S01]  /*08a0*/  IMAD.MOV R6, RZ, RZ, -R6 ;  /* 0x000000ffff067224 */ /* 0x000fe200078e0a06 */
[----:B------:R-:W-:Y:S01]  /*08b0*/  LOP3.LUT R23, R11, 0xc, RZ, 0xfc, !PT ;  /* 0x0000000c0b177812 */ /* 0x000fe200078efcff */
[----:B------:R-:W-:Y:S01]  /*08c0*/  IMAD.MOV R8, RZ, RZ, -R5 ;  /* 0x000000ffff087224 */ /* 0x000fe200078e0a05 */
[C---:B------:R-:W-:Y:S01]  /*08d0*/  ISETP.GT.U32.AND P4, PT, R3.reuse, R198, PT ;  /* 0x000000c60300720c */ /* 0x040fe20003f84070 */
[C---:B------:R-:W-:Y:S01]  /*08e0*/  IMAD R5, R3.reuse, R6, R12 ;  /* 0x0000000603057224 */ /* 0x040fe200078e020c */
[----:B------:R-:W-:Y:S01]  /*08f0*/  IABS R18, R21 ;  /* 0x0000001500127213 */ /* 0x000fe20000000000 */
[C---:B------:R-:W-:Y:S01]  /*0900*/  IMAD R6, R3.reuse, R8, R14 ;  /* 0x0000000803067224 */ /* 0x040fe200078e020e */
[----:B------:R-:W-:Y:S01]  /*0910*/  IABS R14, R19 ;  /* 0x00000013000e7213 */ /* 0x000fe20000000000 */
[----:B--2---:R-:W-:Y:S01]  /*0920*/  IMAD.MOV R13, RZ, RZ, -R9 ;  /* 0x000000ffff0d7224 */ /* 0x004fe200078e0a09 */
[C---:B------:R-:W-:Y:S01]  /*0930*/  ISETP.GT.U32.AND P2, PT, R3.reuse, R5, PT ;  /* 0x000000050300720c */ /* 0x040fe20003f44070 */
[----:B------:R-:W-:Y:S01]  /*0940*/  IMAD.MOV.U32 R8, RZ, RZ, RZ ;  /* 0x000000ffff087224 */ /* 0x000fe200078e00ff */
[----:B------:R-:W-:Y:S01]  /*0950*/  ISETP.GT.U32.AND P3, PT, R3, R6, PT ;  /* 0x000000060300720c */ /* 0x000fe20003f64070 */
[----:B------:R-:W-:Y:S01]  /*0960*/  IMAD.HI.U32 R10, R7, R14, RZ ;  /* 0x0000000e070a7227 */ /* 0x000fe200078e00ff */
[----:B------:R-:W-:-:S02]  /*0970*/  LOP3.LUT R26, R11, 0xe, RZ, 0xfc, !PT ;  /* 0x0000000e0b1a7812 */ /* 0x000fc400078efcff */
[C---:B------:R-:W-:Y:S01]  /*0980*/  LOP3.LUT R27, R11.reuse, 0x12, RZ, 0xfc, !PT ;  /* 0x000000120b1b7812 */ /* 0x040fe200078efcff */
[--C-:B------:R-:W-:Y:S01]  /*0990*/  @!P4 IMAD.IADD R198, R198, 0x1, -R3.reuse ;  /* 0x00000001c6c6c824 */ /* 0x100fe200078e0a03 */
[----:B------:R-:W-:Y:S01]  /*09a0*/  ISETP.GE.AND P4, PT, R11, RZ, PT ;  /* 0x000000ff0b00720c */ /* 0x000fe20003f86270 */
[----:B------:R-:W-:Y:S01]  /*09b0*/  IMAD R13, R13, R4, RZ ;  /* 0x000000040d0d7224 */ /* 0x000fe200078e02ff */
[----:B------:R-:W-:Y:S01]  /*09c0*/  LOP3.LUT R29, R11, 0x14, RZ, 0xfc, !PT ;  /* 0x000000140b1d7812 */ /* 0x000fe200078efcff */
[----:B------:R-:W-:Y:S01]  /*09d0*/  IMAD.HI.U32 R12, R7, R16, RZ ;  /* 0x00000010070c7227 */ /* 0x000fe200078e00ff */
[----:B------:R-:W-:Y:S02]  /*09e0*/  ISETP.GT.U32.AND P5, PT, R3, R198, PT ;  /* 0x000000c60300720c */ /* 0x000fe40003fa4070 */
[C---:B------:R-:W-:Y:S01]  /*09f0*/  LOP3.LUT R31, R11.reuse, 0x16, RZ, 0xfc, !PT ;  /* 0x000000160b1f7812 */ /* 0x040fe200078efcff */
[----:B------:R-:W-:Y:S01]  /*0a00*/  IMAD.MOV R15, RZ, RZ, -R10 ;  /* 0x000000ffff0f7224 */ /* 0x000fe200078e0a0a */
[----:B------:R-:W-:Y:S01]  /*0a10*/  LOP3.LUT R33, R11, 0x18, RZ, 0xfc, !PT ;  /* 0x000000180b217812 */ /* 0x000fe200078efcff */
[----:B------:R-:W-:Y:S01]  /*0a20*/  @!P3 IMAD.IADD R6, R6, 0x1, -R3 ;  /* 0x000000010606b824 */ /* 0x000fe200078e0a03 */
[----:B------:R-:W-:Y:S01]  /*0a30*/  IABS R24, R31 ;  /* 0x0000001f00187213 */ /* 0x000fe20000000000 */
[----:B------:R-:W-:Y:S01]  /*0a40*/  IMAD.HI.U32 R13, R9, R13, R8 ;  /* 0x0000000d090d7227 */ /* 0x000fe200078e0008 */
[----:B------:R-:W-:-:S02]  /*0a50*/  LOP3.LUT R35, R11, 0x1c, RZ, 0xfc, !PT ;  /* 0x0000001c0b237812 */ /* 0x000fc400078efcff */
[----:B------:R-:W-:Y:S01]  /*0a60*/  ISETP.GT.U32.AND P6, PT, R3, R6, PT ;  /* 0x000000060300720c */ /* 0x000fe20003fc4070 */
[----:B------:R-:W-:Y:S01]  /*0a70*/  IMAD.MOV R12, RZ, RZ, -R12 ;  /* 0x000000ffff0c7224 */ /* 0x000fe200078e0a0c */
[----:B------:R-:W-:Y:S01]  /*0a80*/  LOP3.LUT R34, R11, 0x1a, RZ, 0xfc, !PT ;  /* 0x0000001a0b227812 */ /* 0x000fe200078efcff */
[----:B------:R-:W-:Y:S01]  /*0a90*/  IMAD R8, R3, R15, R14 ;  /* 0x0000000f03087224 */ /* 0x000fe200078e020e */
[----:B------:R-:W-:Y:S01]  /*0aa0*/  LOP3.LUT R36, R11, 0x1e, RZ, 0xfc, !PT ;  /* 0x0000001e0b247812 */ /* 0x000fe200078efcff */
[--C-:B------:R-:W-:Y:S01]  /*0ab0*/  @!P2 IMAD.IADD R5, R5, 0x1, -R3.reuse ;  /* 0x000000010505a824 */ /* 0x100fe200078e0a03 */
[----:B------:R-:W-:Y:S01]  /*0ac0*/  LOP3.LUT R39, R11, 0x2a, RZ, 0xfc, !PT ;  /* 0x0000002a0b277812 */ /* 0x000fe200078efcff */
[C---:B------:R-:W-:Y:S01]  /*0ad0*/  IMAD R9, R3.reuse, R12, R16 ;  /* 0x0000000c03097224 */ /* 0x040fe200078e0210 */
[C---:B------:R-:W-:Y:S01]  /*0ae0*/  ISETP.GT.U32.AND P3, PT, R3.reuse, R8, PT ;  /* 0x000000080300720c */ /* 0x040fe20003f64070 */
[----:B------:R-:W-:Y:S01]  /*0af0*/  @!P5 IMAD.IADD R198, R198, 0x1, -R3 ;  /* 0x00000001c6c6d824 */ /* 0x000fe200078e0a03 */
[----:B------:R-:W-:Y:S01]  /*0b00*/  ISETP.GT.U32.AND P2, PT, R3, R5, PT ;  /* 0x000000050300720c */ /* 0x000fe20003f44070 */
[----:B------:R-:W-:Y:S01]  /*0b10*/  IMAD.HI.U32 R10, R7, R18, RZ ;  /* 0x00000012070a7227 */ /* 0x000fe200078e00ff */
[----:B------:R-:W-:-:S02]  /*0b20*/  ISETP.GT.U32.AND P5, PT, R3, R9, PT ;  /* 0x000000090300720c */ /* 0x000fc40003fa4070 */
[----:B------:R-:W-:Y:S01]  /*0b30*/  IABS R28, R36 ;  /* 0x00000024001c7213 */ /* 0x000fe20000000000 */
[--C-:B------:R-:W-:Y:S01]  /*0b40*/  @!P6 IMAD.IADD R6, R6, 0x1, -R3.reuse ;  /* 0x000000010606e824 */ /* 0x100fe200078e0a03 */
[----:B------:R-:W-:Y:S01]  /*0b50*/  ISETP.GE.AND P6, PT, R22, RZ, PT ;  /* 0x000000ff1600720c */ /* 0x000fe20003fc6270 */
[----:B------:R-:W-:Y:S01]  /*0b60*/  IMAD.MOV R10, RZ, RZ, -R10 ;  /* 0x000000ffff0a7224 */ /* 0x000fe200078e0a0a */
[----:B------:R-:W-:Y:S02]  /*0b70*/  IABS R22, R29 ;  /* 0x0000001d00167213 */ /* 0x000fe40000000000 */
[----:B------:R-:W-:Y:S01]  /*0b80*/  LOP3.LUT R40, R11, 0x2c, RZ, 0xfc, !PT ;  /* 0x0000002c0b287812 */ /* 0x000fe200078efcff */
[--C-:B------:R-:W-:Y:S01]  /*0b90*/  @!P3 IMAD.IADD R8, R8, 0x1, -R3.reuse ;  /* 0x000000010808b824 */ /* 0x100fe200078e0a03 */
[----:B------:R-:W-:Y:S01]  /*0ba0*/  ISETP.GE.AND P3, PT, R19, RZ, PT ;  /* 0x000000ff1300720c */ /* 0x000fe20003f66270 */
[--C-:B------:R-:W-:Y:S01]  /*0bb0*/  @!P2 IMAD.IADD R5, R5, 0x1, -R3.reuse ;  /* 0x000000010505a824 */ /* 0x100fe200078e0a03 */
[----:B------:R-:W-:Y:S01]  /*0bc0*/  ISETP.GE.AND P2, PT, R17, RZ, PT ;  /* 0x000000ff1100720c */ /* 0x000fe20003f46270 */
[----:B------:R-:W-:Y:S01]  /*0bd0*/  @!P5 IMAD.IADD R9, R9, 0x1, -R3 ;  /* 0x000000010909d824 */ /* 0x000fe200078e0a03 */
[----:B------:R-:W-:Y:S01]  /*0be0*/  LOP3.LUT R17, R11, 0xa, RZ, 0xfc, !PT ;  /* 0x0000000a0b117812 */ /* 0x000fe200078efcff */
[C---:B------:R-:W-:Y:S01]  /*0bf0*/  IMAD R10, R3.reuse, R10, R18 ;  /* 0x0000000a030a7224 */ /* 0x040fe200078e0212 */
[C---:B------:R-:W-:Y:S01]  /*0c00*/  ISETP.GT.U32.AND P5, PT, R3.reuse, R8, PT ;  /* 0x000000080300720c */ /* 0x040fe20003fa4070 */
[----:B------:R-:W-:Y:S01]  /*0c10*/  @!P4 IMAD.MOV R5, RZ, RZ, -R5 ;  /* 0x000000ffff05c224 */ /* 0x000fe200078e0a05 */
[----:B------:R-:W-:Y:S01]  /*0c20*/  IABS R16, R17 ;  /* 0x0000001100107213 */ /* 0x000fe20000000000 */
[----:B------:R-:W-:Y:S01]  /*0c30*/  @!P6 IMAD.MOV R198, RZ, RZ, -R198 ;  /* 0x000000ffffc6e224 */ /* 0x000fe200078e0ac6 */
[----:B------:R-:W-:Y:S01]  /*0c40*/  ISETP.GT.U32.AND P4, PT, R3, R10, PT ;  /* 0x0000000a0300720c */ /* 0x000fe20003f84070 */
[----:B------:R-:W-:Y:S01]  /*0c50*/  IMAD.HI.U32 R19, R7, R24, RZ ;  /* 0x0000001807137227 */ /* 0x000fe200078e00ff */
[----:B------:R-:W-:-:S02]  /*0c60*/  ISETP.GT.U32.AND P6, PT, R3, R9, PT ;  /* 0x000000090300720c */ /* 0x000fc40003fc4070 */
[----:B------:R-:W-:Y:S01]  /*0c70*/  IABS R18, R23 ;  /* 0x0000001700127213 */ /* 0x000fe20000000000 */
[----:B------:R-:W-:Y:S01]  /*0c80*/  IMAD.HI.U32 R12, R7, R16, RZ ;  /* 0x00000010070c7227 */ /* 0x000fe200078e00ff */
[C---:B------:R-:W-:Y:S02]  /*0c90*/  LOP3.LUT R42, R11.reuse, 0x30, RZ, 0xfc, !PT ;  /* 0x000000300b2a7812 */ /* 0x040fe400078efcff */
[C---:B------:R-:W-:Y:S01]  /*0ca0*/  LOP3.LUT R44, R11.reuse, 0x34, RZ, 0xfc, !PT ;  /* 0x000000340b2c7812 */ /* 0x040fe200078efcff */
[----:B------:R-:W-:Y:S01]  /*0cb0*/  IMAD.MOV R12, RZ, RZ, -R12 ;  /* 0x000000ffff0c7224 */ /* 0x000fe200078e0a0c */
[----:B------:R-:W-:Y:S01]  /*0cc0*/  LOP3.LUT R43, R11, 0x32, RZ, 0xfc, !PT ;  /* 0x000000320b2b7812 */ /* 0x000fe200078efcff */
[----:B------:R-:W-:Y:S01]  /*0cd0*/  @!P5 IMAD.IADD R8, R8, 0x1, -R3 ;  /* 0x000000010808d824 */ /* 0x000fe200078e0a03 */
[----:B------:R-:W-:Y:S01]  /*0ce0*/  ISETP.GE.AND P5, PT, R21, RZ, PT ;  /* 0x000000ff1500720c */ /* 0x000fe20003fa6270 */
[----:B------:R-:W-:Y:S01]  /*0cf0*/  IMAD.HI.U32 R14, R7, R18, RZ ;  /* 0x00000012070e7227 */ /* 0x000fe200078e00ff */
[----:B------:R-:W-:-:S02]  /*0d00*/  LOP3.LUT R21, R11, 0x10, RZ, 0xfc, !PT ;  /* 0x000000100b157812 */ /* 0x000fc400078efcff */
[----:B------:R-:W-:Y:S01]  /*0d10*/  IABS R38, R43 ;  /* 0x0000002b00267213 */ /* 0x000fe20000000000 */
[----:B------:R-:W-:Y:S01]  /*0d20*/  IMAD R12, R3, R12, R16 ;  /* 0x0000000c030c7224 */ /* 0x000fe200078e0210 */
[----:B------:R-:W-:Y:S01]  /*0d30*/  IABS R15, R21 ;  /* 0x00000015000f7213 */ /* 0x000fe20000000000 */
[----:B------:R-:W-:Y:S01]  /*0d40*/  @!P2 IMAD.MOV R6, RZ, RZ, -R6 ;  /* 0x000000ffff06a224 */ /* 0x000fe200078e0a06 */
[----:B------:R-:W-:Y:S01]  /*0d50*/  ISETP.GE.AND P2, PT, R20, RZ, PT ;  /* 0x000000ff1400720c */ /* 0x000fe20003f46270 */
[--C-:B------:R-:W-:Y:S01]  /*0d60*/  @!P4 IMAD.IADD R10, R10, 0x1, -R3.reuse ;  /* 0x000000010a0ac824 */ /* 0x100fe200078e0a03 */
[----:B------:R-:W-:Y:S01]  /*0d70*/  IABS R20, R26 ;  /* 0x0000001a00147213 */ /* 0x000fe20000000000 */
[----:B------:R-:W-:Y:S01]  /*0d80*/  IMAD.MOV R14, RZ, RZ, -R14 ;  /* 0x000000ffff0e7224 */ /* 0x000fe200078e0a0e */
[----:B------:R-:W-:Y:S01]  /*0d90*/  LOP3.LUT R41, R11, 0x2e, RZ, 0xfc, !PT ;  /* 0x0000002e0b297812 */ /* 0x000fe200078efcff */
[----:B------:R-:W-:Y:S01]  /*0da0*/  @!P6 IMAD.IADD R9, R9, 0x1, -R3 ;  /* 0x000000010909e824 */ /* 0x000fe200078e0a03 */
[C---:B------:R-:W-:Y:S01]  /*0db0*/  ISETP.GT.U32.AND P6, PT, R3.reuse, R12, PT ;  /* 0x0000000c0300720c */ /* 0x040fe20003fc4070 */
[C---:B------:R-:W-:Y:S01]  /*0dc0*/  IMAD R14, R3.reuse, R14, R18 ;  /* 0x0000000e030e7224 */ /* 0x040fe200078e0212 */
[----:B------:R-:W-:Y:S01]  /*0dd0*/  ISETP.GT.U32.AND P4, PT, R3, R10, PT ;  /* 0x0000000a0300720c */ /* 0x000fe20003f84070 */
[----:B------:R-:W-:Y:S01]  /*0de0*/  IMAD.MOV.U32 R18, RZ, RZ, R15 ;  /* 0x000000ffff127224 */ /* 0x000fe200078e000f */
[----:B------:R-:W-:Y:S01]  /*0df0*/  LOP3.LUT R45, R11, 0x38, RZ, 0xfc, !PT ;  /* 0x000000380b2d7812 */ /* 0x000fe200078efcff */
[----:B------:R-:W-:Y:S01]  /*0e00*/  IMAD.HI.U32 R15, R7, R20, RZ ;  /* 0x00000014070f7227 */ /* 0x000fe200078e00ff */
[----:B------:R-:W-:-:S02]  /*0e10*/  LOP3.LUT R47, R11, 0x46, RZ, 0xfc, !PT ;  /* 0x000000460b2f7812 */ /* 0x000fc400078efcff */
[----:B------:R-:W-:Y:S01]  /*0e20*/  LOP3.LUT R49, R11, 0x48, RZ, 0xfc, !PT ;  /* 0x000000480b317812 */ /* 0x000fe200078efcff */
[----:B------:R-:W-:Y:S01]  /*0e30*/  IMAD.HI.U32 R16, R7, R18, RZ ;  /* 0x0000001207107227 */ /* 0x000fe200078e00ff */
[----:B------:R-:W-:Y:S02]  /*0e40*/  LOP3.LUT R50, R11, 0x4a, RZ, 0xfc, !PT ;  /* 0x0000004a0b327812 */ /* 0x000fe400078efcff */
[----:B------:R-:W-:Y:S01]  /*0e50*/  IABS R46, R49 ;  /* 0x00000031002e7213 */ /* 0x000fe20000000000 */
[----:B------:R-:W-:Y:S01]  /*0e60*/  IMAD.MOV R15, RZ, RZ, -R15 ;  /* 0x000000ffff0f7224 */ /* 0x000fe200078e0a0f */
[----:B------:R-:W-:Y:S01]  /*0e70*/  IABS R48, R50 ;  /* 0x0000003200307213 */ /* 0x000fe20000000000 */
[--C-:B------:R-:W-:Y:S01]  /*0e80*/  @!P6 IMAD.IADD R12, R12, 0x1, -R3.reuse ;  /* 0x000000010c0ce824 */ /* 0x100fe200078e0a03 */
[----:B------:R-:W-:Y:S01]  /*0e90*/  ISETP.GT.U32.AND P6, PT, R3, R14, PT ;  /* 0x0000000e0300720c */ /* 0x000fe20003fc4070 */
[----:B------:R-:W-:Y:S01]  /*0ea0*/  IMAD.MOV R16, RZ, RZ, -R16 ;  /* 0x000000ffff107224 */ /* 0x000fe200078e0a10 */
[----:B------:R-:W-:Y:S01]  /*0eb0*/  LOP3.LUT R51, R11, 0x5e, RZ, 0xfc, !PT ;  /* 0x0000005e0b337812 */ /* 0x000fe200078efcff */
[----:B------:R-:W-:Y:S01]  /*0ec0*/  IMAD R15, R3, R15, R20 ;  /* 0x0000000f030f7224 */ /* 0x000fe200078e0214 */
[----:B------:R-:W-:Y:S01]  /*0ed0*/  LOP3.LUT R53, R11, 0x60, RZ, 0xfc, !PT ;  /* 0x000000600b357812 */ /* 0x000fe200078efcff */
[----:B------:R-:W-:Y:S01]  /*0ee0*/  @!P4 IMAD.IADD R10, R10, 0x1, -R3 ;  /* 0x000000010a0ac824 */ /* 0x000fe200078e0a03 */
[----:B------:R-:W-:Y:S01]  /*0ef0*/  ISETP.GE.AND P4, PT, R17, RZ, PT ;  /* 0x000000ff1100720c */ /* 0x000fe20003f86270 */
[C---:B------:R-:W-:Y:S01]  /*0f00*/  IMAD R16, R3.reuse, R16, R18 ;  /* 0x0000001003107224 */ /* 0x040fe200078e0212 */
[----:B------:R-:W-:Y:S01]  /*0f10*/  IABS R17, R27 ;  /* 0x0000001b00117213 */ /* 0x000fe20000000000 */
[----:B------:R-:W-:Y:S01]  /*0f20*/  @!P2 IMAD.MOV R9, RZ, RZ, -R9 ;  /* 0x000000ffff09a224 */ /* 0x000fe200078e0a09 */
[C---:B------:R-:W-:Y:S01]  /*0f30*/  ISETP.GT.U32.AND P2, PT, R3.reuse, R15, PT ;  /* 0x0000000f0300720c */ /* 0x040fe20003f44070 */
[----:B------:R-:W-:Y:S01]  /*0f40*/  @!P5 IMAD.MOV R10, RZ, RZ, -R10 ;  /* 0x000000ffff0ad224 */ /* 0x000fe200078e0a0a */
[----:B------:R-:W-:Y:S01]  /*0f50*/  ISETP.GT.U32.AND P5, PT, R3, R16, PT ;  /* 0x000000100300720c */ /* 0x000fe20003fa4070 */
[----:B------:R-:W-:Y:S01]  /*0f60*/  IMAD.MOV.U32 R20, RZ, RZ, R17 ;  /* 0x000000ffff147224 */ /* 0x000fe200078e0011 */
[----:B------:R-:W-:Y:S01]  /*0f70*/  LOP3.LUT R55, R11, 0x62, RZ, 0xfc, !PT ;  /* 0x000000620b377812 */ /* 0x000fe200078efcff */
[----:B------:R-:W-:Y:S01]  /*0f80*/  @!P6 IMAD.IADD R14, R14, 0x1, -R3 ;  /* 0x000000010e0ee824 */ /* 0x000fe200078e0a03 */
[----:B------:R-:W-:Y:S01]  /*0f90*/  ISETP.GT.U32.AND P6, PT, R3, R12, PT ;  /* 0x0000000c0300720c */ /* 0x000fe20003fc4070 */
[----:B------:R-:W-:Y:S01]  /*0fa0*/  IMAD.HI.U32 R17, R7, R20, RZ ;  /* 0x0000001407117227 */ /* 0x000fe200078e00ff */
[----:B------:R-:W-:-:S02]  /*0fb0*/  LOP3.LUT R57, R11, 0x64, RZ, 0xfc, !PT ;  /* 0x000000640b397812 */ /* 0x000fc400078efcff */
[----:B------:R-:W-:Y:S01]  /*0fc0*/  IABS R52, R55 ;  /* 0x0000003700347213 */ /* 0x000fe20000000000 */
[----:B------:R-:W-:Y:S01]  /*0fd0*/  IMAD.MOV R17, RZ, RZ, -R17 ;  /* 0x000000ffff117224 */ /* 0x000fe200078e0a11 */
[----:B------:R-:W-:Y:S01]  /*0fe0*/  IABS R54, R57 ;  /* 0x0000003900367213 */ /* 0x000fe20000000000 */
[--C-:B------:R-:W-:Y:S01]  /*0ff0*/  @!P2 IMAD.IADD R15, R15, 0x1, -R3.reuse ;  /* 0x000000010f0fa824 */ /* 0x100fe200078e0a03 */
[----:B------:R-:W-:Y:S01]  /*1000*/  ISETP.GE.AND P2, PT, R26, RZ, PT ;  /* 0x000000ff1a00720c */ /* 0x000fe20003f46270 */
[--C-:B------:R-:W-:Y:S01]  /*1010*/  @!P5 IMAD.IADD R16, R16, 0x1, -R3.reuse ;  /* 0x000000011010d824 */ /* 0x100fe200078e0a03 */
[----:B------:R-:W-:Y:S01]  /*1020*/  IABS R26, R35 ;  /* 0x00000023001a7213 */ /* 0x000fe20000000000 */
[----:B------:R-:W-:Y:S01]  /*1030*/  IMAD.HI.U32 R18, R7, R22, RZ ;  /* 0x0000001607127227 */ /* 0x000fe200078e00ff */
[C---:B------:R-:W-:Y:S02]  /*1040*/  ISETP.GT.U32.AND P5, PT, R3.reuse, R15, PT ;  /* 0x0000000f0300720c */ /* 0x040fe40003fa4070 */
[C---:B------:R-:W-:Y:S01]  /*1050*/  LOP3.LUT R69, R2.reuse, 0x8, RZ, 0xfc, !PT ;  /* 0x0000000802457812 */ /* 0x040fe200078efcff */
[C---:B------:R-:W-:Y:S01]  /*1060*/  IMAD R17, R3.reuse, R17, R20 ;  /* 0x0000001103117224 */ /* 0x040fe200078e0214 */
[C---:B------:R-:W-:Y:S01]  /*1070*/  LOP3.LUT R243, R2.reuse, 0x14, RZ, 0xfc, !PT ;  /* 0x0000001402f37812 */ /* 0x040fe200078efcff */
[----:B------:R-:W-:Y:S01]  /*1080*/  IMAD.MOV R18, RZ, RZ, -R18 ;  /* 0x000000ffff127224 */ /* 0x000fe200078e0a12 */
[----:B------:R-:W-:Y:S01]  /*1090*/  LOP3.LUT R193, R2, 0x18, RZ, 0xfc, !PT ;  /* 0x0000001802c17812 */ /* 0x000fe200078efcff */
[--C-:B------:R-:W-:Y:S01]  /*10a0*/  @!P6 IMAD.IADD R12, R12, 0x1, -R3.reuse ;  /* 0x000000010c0ce824 */ /* 0x100fe200078e0a03 */
[C---:B------:R-:W-:Y:S01]  /*10b0*/  ISETP.GT.U32.AND P6, PT, R3.reuse, R17, PT ;  /* 0x000000110300720c */ /* 0x040fe20003fc4070 */
[C---:B------:R-:W-:Y:S01]  /*10c0*/  IMAD R18, R3.reuse, R18, R22 ;  /* 0x0000001203127224 */ /* 0x040fe200078e0216 */
[----:B------:R-:W-:Y:S01]  /*10d0*/  IABS R22, R33 ;  /* 0x0000002100167213 */ /* 0x000fe20000000000 */
[----:B------:R-:W-:Y:S01]  /*10e0*/  @!P4 IMAD.MOV R12, RZ, RZ, -R12 ;  /* 0x000000ffff0cc224 */ /* 0x000fe200078e0a0c */
[----:B------:R-:W-:Y:S01]  /*10f0*/  ISETP.GT.U32.AND P4, PT, R3, R16, PT ;  /* 0x000000100300720c */ /* 0x000fe20003f84070 */
[----:B------:R-:W-:Y:S01]  /*1100*/  @!P5 IMAD.IADD R15, R15, 0x1, -R3 ;  /* 0x000000010f0fd824 */ /* 0x000fe200078e0a03 */
[----:B------:R-:W-:Y:S01]  /*1110*/  ISETP.GT.U32.AND P5, PT, R3, R18, PT ;  /* 0x000000120300720c */ /* 0x000fe20003fa4070 */
[----:B------:R-:W-:Y:S01]  /*1120*/  IMAD.MOV R19, RZ, RZ, -R19 ;  /* 0x000000ffff137224 */ /* 0x000fe200078e0a13 */
[C---:B------:R-:W-:Y:S01]  /*1130*/  LOP3.LUT R242, R2.reuse, 0x1c, RZ, 0xfc, !PT ;  /* 0x0000001c02f27812 */ /* 0x040fe200078efcff */
[----:B------:R-:W-:Y:S01]  /*1140*/  IMAD.HI.U32 R20, R7, R22, RZ ;  /* 0x0000001607147227 */ /* 0x000fe200078e00ff */
[----:B------:R-:W-:-:S02]  /*1150*/  LOP3.LUT R239, R2, 0x20, RZ, 0xfc, !PT ;  /* 0x0000002002ef7812 */ /* 0x000fc400078efcff */
[C---:B------:R-:W-:Y:S01]  /*1160*/  LOP3.LUT R241, R2.reuse, 0x28, RZ, 0xfc, !PT ;  /* 0x0000002802f17812 */ /* 0x040fe200078efcff */
[----:B------:R-:W-:Y:S01]  /*1170*/  @!P3 IMAD.MOV R8, RZ, RZ, -R8 ;  /* 0x000000ffff08b224 */ /* 0x000fe200078e0a08 */
[C---:B------:R-:W-:Y:S01]  /*1180*/  ISETP.GT.U32.AND P3, PT, R3.reuse, R14, PT ;  /* 0x0000000e0300720c */ /* 0x040fe20003f64070 */
[----:B------:R-:W-:Y:S01]  /*1190*/  IMAD R19, R3, R19, R24 ;  /* 0x0000001303137224 */ /* 0x000fe200078e0218 */
[----:B------:R-:W-:Y:S01]  /*11a0*/  IABS R24, R34 ;  /* 0x0000002200187213 */ /* 0x000fe20000000000 */
[----:B------:R-:W-:Y:S01]  /*11b0*/  IMAD.MOV R20, RZ, RZ, -R20 ;  /* 0x000000ffff147224 */ /* 0x000fe200078e0a14 */
[C---:B------:R-:W-:Y:S01]  /*11c0*/  LOP3.LUT R245, R2.reuse, 0x2c, RZ, 0xfc, !PT ;  /* 0x0000002c02f57812 */ /* 0x040fe200078efcff */
[--C-:B------:R-:W-:Y:S01]  /*11d0*/  @!P6 IMAD.IADD R17, R17, 0x1, -R3.reuse ;  /* 0x000000011111e824 */ /* 0x100fe200078e0a03 */
[----:B------:R-:W-:Y:S01]  /*11e0*/  LOP3.LUT R240, R2, 0x30, RZ, 0xfc, !PT ;  /* 0x0000003002f07812 */ /* 0x000fe200078efcff */
[--C-:B------:R-:W-:Y:S01]  /*11f0*/  @!P4 IMAD.IADD R16, R16, 0x1, -R3.reuse ;  /* 0x000000011010c824 */ /* 0x100fe200078e0a03 */
[C---:B------:R-:W-:Y:S01]  /*1200*/  ISETP.GT.U32.AND P4, PT, R3.reuse, R19, PT ;  /* 0x000000130300720c */ /* 0x040fe20003f84070 */
[C---:B------:R-:W-:Y:S01]  /*1210*/  IMAD R20, R3.reuse, R20, R22 ;  /* 0x0000001403147224 */ /* 0x040fe200078e0216 */
[C---:B------:R-:W-:Y:S01]  /*1220*/  ISETP.GT.U32.AND P6, PT, R3.reuse, R17, PT ;  /* 0x000000110300720c */ /* 0x040fe20003fc4070 */
[--C-:B------:R-:W-:Y:S01]  /*1230*/  @!P5 IMAD.IADD R18, R18, 0x1, -R3.reuse ;  /* 0x000000011212d824 */ /* 0x100fe200078e0a03 */
[----:B------:R-:W-:Y:S01]  /*1240*/  LOP3.LUT R244, R2, 0x34, RZ, 0xfc, !PT ;  /* 0x0000003402f47812 */ /* 0x000fe200078efcff */
[----:B------:R-:W-:Y:S01]  /*1250*/  @!P3 IMAD.IADD R14, R14, 0x1, -R3 ;  /* 0x000000010e0eb824 */ /* 0x000fe200078e0a03 */
[----:B------:R-:W-:Y:S01]  /*1260*/  ISETP.GT.U32.AND P5, PT, R3, R20, PT ;  /* 0x000000140300720c */ /* 0x000fe20003fa4070 */
[----:B------:R-:W-:Y:S01]  /*1270*/  IMAD.HI.U32 R22, R7, R26, RZ ;  /* 0x0000001a07167227 */ /* 0x000fe200078e00ff */
[----:B------:R-:W-:-:S03]  /*1280*/  ISETP.GE.AND P3, PT, R23, RZ, PT ;  /* 0x000000ff1700720c */ /* 0x000fc60003f66270 */
[----:B------:R-:W-:Y:S02]  /*1290*/  IMAD.MOV R22, RZ, RZ, -R22 ;  /* 0x000000ffff167224 */ /* 0x000fe400078e0a16 */
[--C-:B------:R-:W-:Y:S01]  /*12a0*/  @!P4 IMAD.IADD R19, R19, 0x1, -R3.reuse ;  /* 0x000000011313c824 */ /* 0x100fe200078e0a03 */
[----:B------:R-:W-:Y:S01]  /*12b0*/  ISETP.GE.AND P4, PT, R27, RZ, PT ;  /* 0x000000ff1b00720c */ /* 0x000fe20003f86270 */
[----:B------:R-:W-:Y:S01]  /*12c0*/  @!P6 IMAD.IADD R17, R17, 0x1, -R3 ;  /* 0x000000011111e824 */ /* 0x000fe200078e0a03 */
[----:B------:R-:W-:Y:S01]  /*12d0*/  ISETP.GE.AND P6, PT, R21, RZ, PT ;  /* 0x000000ff1500720c */ /* 0x000fe20003fc6270 */
[----:B------:R-:W-:Y:S01]  /*12e0*/  IMAD.HI.U32 R21, R7, R24, RZ ;  /* 0x0000001807157227 */ /* 0x000fe200078e00ff */
[----:B------:R-:W-:-:S03]  /*12f0*/  LOP3.LUT R27, R11, 0x20, RZ, 0xfc, !PT ;  /* 0x000000200b1b7812 */ /* 0x000fc600078efcff */
[----:B------:R-:W-:Y:S01]  /*1300*/  @!P5 IMAD.IADD R20, R20, 0x1, -R3 ;  /* 0x000000011414d824 */ /* 0x000fe200078e0a03 */
[C---:B------:R-:W-:Y:S01]  /*1310*/  ISETP.GT.U32.AND P5, PT, R3.reuse, R19, PT ;  /* 0x000000130300720c */ /* 0x040fe20003fa4070 */
[----:B------:R-:W-:Y:S02]  /*1320*/  IMAD.MOV R21, RZ, RZ, -R21 ;  /* 0x000000ffff157224 */ /* 0x000fe400078e0a15 */
[C---:B------:R-:W-:Y:S01]  /*1330*/  IMAD R22, R3.reuse, R22, R26 ;  /* 0x0000001603167224 */ /* 0x040fe200078e021a */
[----:B------:R-:W-:Y:S01]  /*1340*/  IABS R26, R27 ;  /* 0x0000001b001a7213 */ /* 0x000fe20000000000 */
[----:B------:R-:W-:Y:S01]  /*1350*/  @!P3 IMAD.MOV R14, RZ, RZ, -R14 ;  /* 0x000000ffff0eb224 */ /* 0x000fe200078e0a0e */
[----:B------:R-:W-:Y:S01]  /*1360*/  ISETP.GT.U32.AND P3, PT, R3, R18, PT ;  /* 0x000000120300720c */ /* 0x000fe20003f64070 */
[----:B------:R-:W-:-:S04]  /*1370*/  IMAD.HI.U32 R23, R7, R28, RZ ;  /* 0x0000001c07177227 */ /* 0x000fc800078e00ff */
[C---:B------:R-:W-:Y:S02]  /*1380*/  IMAD R21, R3.reuse, R21, R24 ;  /* 0x0000001503157224 */ /* 0x040fe400078e0218 */
[----:B------:R-:W-:Y:S01]  /*1390*/  @!P2 IMAD.MOV R15, RZ, RZ, -R15 ;  /* 0x000000ffff0fa224 */ /* 0x000fe200078e0a0f */
[C---:B------:R-:W-:Y:S01]  /*13a0*/  ISETP.GT.U32.AND P2, PT, R3.reuse, R20, PT ;  /* 0x000000140300720c */ /* 0x040fe20003f44070 */
[----:B------:R-:W-:Y:S01]  /*13b0*/  @!P4 IMAD.MOV R17, RZ, RZ, -R17 ;  /* 0x000000ffff11c224 */ /* 0x000fe200078e0a11 */
[C---:B------:R-:W-:Y:S01]  /*13c0*/  ISETP.GT.U32.AND P4, PT, R3.reuse, R22, PT ;  /* 0x000000160300720c */ /* 0x040fe20003f84070 */
[----:B------:R-:W-:Y:S02]  /*13d0*/  IMAD.MOV R23, RZ, RZ, -R23 ;  /* 0x000000ffff177224 */ /* 0x000fe400078e0a17 */
[----:B------:R-:W-:Y:S01]  /*13e0*/  @!P6 IMAD.MOV R16, RZ, RZ, -R16 ;  /* 0x000000ffff10e224 */ /* 0x000fe200078e0a10 */
[----:B------:R-:W-:Y:S01]  /*13f0*/  ISETP.GT.U32.AND P6, PT, R3, R21, PT ;  /* 0x000000150300720c */ /* 0x000fe20003fc4070 */
[--C-:B------:R-:W-:Y:S01]  /*1400*/  @!P5 IMAD.IADD R19, R19, 0x1, -R3.reuse ;  /* 0x000000011313d824 */ /* 0x100fe200078e0a03 */
[----:B------:R-:W-:Y:S01]  /*1410*/  ISETP.GE.AND P5, PT, R29, RZ, PT ;  /* 0x000000ff1d00720c */ /* 0x000fe20003fa6270 */
[----:B------:R-:W-:Y:S01]  /*1420*/  IMAD R23, R3, R23, R28 ;  /* 0x0000001703177224 */ /* 0x000fe200078e021c */
[----:B------:R-:W-:Y:S01]  /*1430*/  LOP3.LUT R29, R11, 0x22, RZ, 0xfc, !PT ;  /* 0x000000220b1d7812 */ /* 0x000fe200078efcff */
[----:B------:R-:W-:-:S02]  /*1440*/  @!P3 IMAD.IADD R18, R18, 0x1, -R3 ;  /* 0x000000011212b824 */ /* 0x000fc400078e0a03 */
[--C-:B------:R-:W-:Y:S01]  /*1450*/  @!P2 IMAD.IADD R20, R20, 0x1, -R3.reuse ;  /* 0x000000011414a824 */ /* 0x100fe200078e0a03 */
[----:B------:R-:W-:Y:S01]  /*1460*/  ISETP.GT.U32.AND P3, PT, R3, R23, PT ;  /* 0x000000170300720c */ /* 0x000fe20003f64070 */
[--C-:B------:R-:W-:Y:S01]  /*1470*/  @!P4 IMAD.IADD R22, R22, 0x1, -R3.reuse ;  /* 0x000000011616c824 */ /* 0x100fe200078e0a03 */
[----:B------:R-:W-:Y:S01]  /*1480*/  ISETP.GE.AND P2, PT, R31, RZ, PT ;  /* 0x000000ff1f00720c */ /* 0x000fe20003f46270 */
[----:B------:R-:W-:Y:S01]  /*1490*/  IMAD.HI.U32 R24, R7, R26, RZ ;  /* 0x0000001a07187227 */ /* 0x000fe200078e00ff */
[----:B------:R-:W-:Y:S02]  /*14a0*/  IABS R28, R29 ;  /* 0x0000001d001c7213 */ /* 0x000fe40000000000 */
[----:B------:R-:W-:Y:S01]  /*14b0*/  LOP3.LUT R31, R11, 0x24, RZ, 0xfc, !PT ;  /* 0x000000240b1f7812 */ /* 0x000fe200078efcff */
[--C-:B------:R-:W-:Y:S01]  /*14c0*/  @!P6 IMAD.IADD R21, R21, 0x1, -R3.reuse ;  /* 0x000000011515e824 */ /* 0x100fe200078e0a03 */
[----:B------:R-:W-:Y:S01]  /*14d0*/  ISETP.GE.AND P6, PT, R33, RZ, PT ;  /* 0x000000ff2100720c */ /* 0x000fe20003fc6270 */
[----:B------:R-:W-:Y:S01]  /*14e0*/  @!P5 IMAD.MOV R18, RZ, RZ, -R18 ;  /* 0x000000ffff12d224 */ /* 0x000fe200078e0a12 */
[----:B------:R-:W-:Y:S01]  /*14f0*/  ISETP.GT.U32.AND P5, PT, R3, R22, PT ;  /* 0x000000160300720c */ /* 0x000fe20003fa4070 */
[----:B------:R-:W-:Y:S01]  /*1500*/  IMAD.MOV R24, RZ, RZ, -R24 ;  /* 0x000000ffff187224 */ /* 0x000fe200078e0a18 */
[----:B------:R-:W-:Y:S01]  /*1510*/  IABS R30, R31 ;  /* 0x0000001f001e7213 */ /* 0x000fe20000000000 */
[----:B------:R-:W-:Y:S01]  /*1520*/  @!P3 IMAD.IADD R23, R23, 0x1, -R3 ;  /* 0x000000011717b824 */ /* 0x000fe200078e0a03 */
[C---:B------:R-:W-:Y:S01]  /*1530*/  ISETP.GT.U32.AND P3, PT, R3.reuse, R21, PT ;  /* 0x000000150300720c */ /* 0x040fe20003f64070 */
[C---:B------:R-:W-:Y:S01]  /*1540*/  IMAD R24, R3.reuse, R24, R26 ;  /* 0x0000001803187224 */ /* 0x040fe200078e021a */
[----:B------:R-:W-:Y:S01]  /*1550*/  ISETP.GE.AND P4, PT, R34, RZ, PT ;  /* 0x000000ff2200720c */ /* 0x000fe20003f86270 */
[----:B------:R-:W-:Y:S01]  /*1560*/  @!P2 IMAD.MOV R19, RZ, RZ, -R19 ;  /* 0x000000ffff13a224 */ /* 0x000fe200078e0a13 */
[----:B------:R-:W-:Y:S01]  /*1570*/  ISETP.GT.U32.AND P2, PT, R3, R23, PT ;  /* 0x000000170300720c */ /* 0x000fe20003f44070 */
[----:B------:R-:W-:Y:S01]  /*1580*/  IMAD.HI.U32 R25, R7, R28, RZ ;  /* 0x0000001c07197227 */ /* 0x000fe200078e00ff */
[----:B------:R-:W-:-:S02]  /*1590*/  IABS R34, R39 ;  /* 0x0000002700227213 */ /* 0x000fc40000000000 */
[----:B------:R-:W-:Y:S01]  /*15a0*/  IABS R33, R44 ;  /* 0x0000002c00217213 */ /* 0x000fe20000000000 */
[----:B------:R-:W-:Y:S01]  /*15b0*/  @!P6 IMAD.MOV R20, RZ, RZ, -R20 ;  /* 0x000000ffff14e224 */ /* 0x000fe200078e0a14 */
[----:B------:R-:W-:Y:S01]  /*15c0*/  ISETP.GT.U32.AND P6, PT, R3, R24, PT ;  /* 0x000000180300720c */ /* 0x000fe20003fc4070 */
[----:B------:R-:W-:Y:S01]  /*15d0*/  @!P5 IMAD.IADD R22, R22, 0x1, -R3 ;  /* 0x000000011616d824 */ /* 0x000fe200078e0a03 */
[----:B------:R-:W-:Y:S01]  /*15e0*/  ISETP.GE.AND P5, PT, R36, RZ, PT ;  /* 0x000000ff2400720c */ /* 0x000fe20003fa6270 */
[----:B------:R-:W-:Y:S01]  /*15f0*/  IMAD.MOV R25, RZ, RZ, -R25 ;  /* 0x000000ffff197224 */ /* 0x000fe200078e0a19 */
[----:B------:R-:W-:Y:S01]  /*1600*/  IABS R36, R40 ;  /* 0x0000002800247213 */ /* 0x000fe20000000000 */
[--C-:B------:R-:W-:Y:S01]  /*1610*/  @!P3 IMAD.IADD R21, R21, 0x1, -R3.reuse ;  /* 0x000000011515b824 */ /* 0x100fe200078e0a03 */
[----:B------:R-:W-:Y:S01]  /*1620*/  ISETP.GE.AND P3, PT, R35, RZ, PT ;  /* 0x000000ff2300720c */ /* 0x000fe20003f66270 */
[----:B------:R-:W-:Y:S01]  /*1630*/  @!P2 IMAD.IADD R23, R23, 0x1, -R3 ;  /* 0x000000011717a824 */ /* 0x000fe200078e0a03 */
[----:B------:R-:W-:Y:S01]  /*1640*/  ISETP.GE.AND P2, PT, R27, RZ, PT ;  /* 0x000000ff1b00720c */ /* 0x000fe20003f46270 */
[----:B------:R-:W-:Y:S01]  /*1650*/  IMAD R25, R3, R25, R28 ;  /* 0x0000001903197224 */ /* 0x000fe200078e021c */
[----:B------:R-:W-:Y:S01]  /*1660*/  LOP3.LUT R35, R11, 0x28, RZ, 0xfc, !PT ;  /* 0x000000280b237812 */ /* 0x000fe200078efcff */
[----:B------:R-:W-:-:S03]  /*1670*/  IMAD.HI.U32 R26, R7, R30, RZ ;  /* 0x0000001e071a7227 */ /* 0x000fc600078e00ff */
[----:B------:R-:W-:Y:S01]  /*1680*/  IABS R32, R35 ;  /* 0x0000002300207213 */ /* 0x000fe20000000000 */
[----:B------:R-:W-:Y:S02]  /*1690*/  @!P6 IMAD.IADD R24, R24, 0x1, -R3 ;  /* 0x000000011818e824 */ /* 0x000fe400078e0a03 */
[----:B------:R-:W-:Y:S01]  /*16a0*/  @!P5 IMAD.MOV R23, RZ, RZ, -R23 ;  /* 0x000000ffff17d224 */ /* 0x000fe200078e0a17 */
[C---:B------:R-:W-:Y:S01]  /*16b0*/  ISETP.GT.U32.AND P5, PT, R3.reuse, R25, PT ;  /* 0x000000190300720c */ /* 0x040fe20003fa4070 */
[----:B------:R-:W-:Y:S01]  /*16c0*/  IMAD.MOV R26, RZ, RZ, -R26 ;  /* 0x000000ffff1a7224 */ /* 0x000fe200078e0a1a */
[----:B------:R-:W-:Y:S01]  /*16d0*/  ISETP.GT.U32.AND P6, PT, R3, R24, PT ;  /* 0x000000180300720c */ /* 0x000fe20003fc4070 */
[----:B------:R-:W-:Y:S01]  /*16e0*/  @!P3 IMAD.MOV R22, RZ, RZ, -R22 ;  /* 0x000000ffff16b224 */ /* 0x000fe200078e0a16 */
[----:B------:R-:W-:Y:S01]  /*16f0*/  ISETP.GE.AND P3, PT, R31, RZ, PT ;  /* 0x000000ff1f00720c */ /* 0x000fe20003f66270 */
[----:B------:R-:W-:Y:S01]  /*1700*/  IMAD R26, R3, R26, R30 ;  /* 0x0000001a031a7224 */ /* 0x000fe200078e021e */
[----:B------:R-:W-:Y:S01]  /*1710*/  LOP3.LUT R31, R11, 0x26, RZ, 0xfc, !PT ;  /* 0x000000260b1f7812 */ /* 0x000fe200078efcff */
[----:B------:R-:W-:Y:S01]  /*1720*/  @!P4 IMAD.MOV R21, RZ, RZ, -R21 ;  /* 0x000000ffff15c224 */ /* 0x000fe200078e0a15 */
[----:B------:R-:W-:Y:S01]  /*1730*/  ISETP.GE.AND P4, PT, R29, RZ, PT ;  /* 0x000000ff1d00720c */ /* 0x000fe20003f86270 */
[----:B------:R-:W-:Y:S01]  /*1740*/  IMAD.HI.U32 R29, R7, R34, RZ ;  /* 0x00000022071d7227 */ /* 0x000fe200078e00ff */
[----:B------:R-:W-:-:S03]  /*1750*/  IABS R30, R31 ;  /* 0x0000001f001e7213 */ /* 0x000fc60000000000 */
[--C-:B------:R-:W-:Y:S02]  /*1760*/  @!P5 IMAD.IADD R25, R25, 0x1, -R3.reuse ;  /* 0x000000011919d824 */ /* 0x100fe400078e0a03 */
[----:B------:R-:W-:Y:S01]  /*1770*/  @!P6 IMAD.IADD R24, R24, 0x1, -R3 ;  /* 0x000000011818e824 */ /* 0x000fe200078e0a03 */
[----:B------:R-:W-:Y:S01]  /*1780*/  ISETP.GT.U32.AND P6, PT, R3, R26, PT ;  /* 0x0000001a0300720c */ /* 0x000fe20003fc4070 */
[----:B------:R-:W-:Y:S01]  /*1790*/  IMAD.HI.U32 R27, R7, R30, RZ ;  /* 0x0000001e071b7227 */ /* 0x000fe200078e00ff */
[----:B------:R-:W-:-:S03]  /*17a0*/  ISETP.GT.U32.AND P5, PT, R3, R25, PT ;  /* 0x000000190300720c */ /* 0x000fc60003fa4070 */
[----:B------:R-:W-:Y:S02]  /*17b0*/  IMAD.MOV R27, RZ, RZ, -R27 ;  /* 0x000000ffff1b7224 */ /* 0x000fe400078e0a1b */
[----:B------:R-:W-:Y:S02]  /*17c0*/  IMAD.MOV R29, RZ, RZ, -R29 ;  /* 0x000000ffff1d7224 */ /* 0x000fe400078e0a1d */
[----:B------:R-:W-:Y:S02]  /*17d0*/  IMAD R27, R3, R27, R30 ;  /* 0x0000001b031b7224 */ /* 0x000fe400078e021e */
[----:B------:R-:W-:-:S04]  /*17e0*/  IMAD.HI.U32 R30, R7, R36, RZ ;  /* 0x00000024071e7227 */ /* 0x000fc800078e00ff */
[--C-:B------:R-:W-:Y:S02]  /*17f0*/  @!P6 IMAD.IADD R26, R26, 0x1, -R3.reuse ;  /* 0x000000011a1ae824 */ /* 0x100fe400078e0a03 */
[----:B------:R-:W-:Y:S01]  /*1800*/  @!P5 IMAD.IADD R25, R25, 0x1, -R3 ;  /* 0x000000011919d824 */ /* 0x000fe200078e0a03 */
[C---:B------:R-:W-:Y:S01]  /*1810*/  ISETP.GT.U32.AND P5, PT, R3.reuse, R27, PT ;  /* 0x0000001b0300720c */ /* 0x040fe20003fa4070 */
[C---:B------:R-:W-:Y:S01]  /*1820*/  IMAD R29, R3.reuse, R29, R34 ;  /* 0x0000001d031d7224 */ /* 0x040fe200078e0222 */
[----:B------:R-:W-:Y:S01]  /*1830*/  ISETP.GT.U32.AND P6, PT, R3, R26, PT ;  /* 0x0000001a0300720c */ /* 0x000fe20003fc4070 */
[----:B------:R-:W-:Y:S01]  /*1840*/  IMAD.HI.U32 R28, R7, R32, RZ ;  /* 0x00000020071c7227 */ /* 0x000fe200078e00ff */
[----:B------:R-:W-:-:S03]  /*1850*/  IABS R34, R41 ;  /* 0x0000002900227213 */ /* 0x000fc60000000000 */
[----:B------:R-:W-:Y:S02]  /*1860*/  IMAD.MOV R30, RZ, RZ, -R30 ;  /* 0x000000ffff1e7224 */ /* 0x000fe400078e0a1e */
[----:B------:R-:W-:Y:S02]  /*1870*/  IMAD.MOV R28, RZ, RZ, -R28 ;  /* 0x000000ffff1c7224 */ /* 0x000fe400078e0a1c */
[----:B------:R-:W-:Y:S01]  /*1880*/  IMAD R30, R3, R30, R36 ;  /* 0x0000001e031e7224 */ /* 0x000fe200078e0224 */
[----:B------:R-:W-:Y:S01]  /*1890*/  IABS R36, R42 ;  /* 0x0000002a00247213 */ /* 0x000fe20000000000 */
[--C-:B------:R-:W-:Y:S01]  /*18a0*/  @!P5 IMAD.IADD R27, R27, 0x1, -R3.reuse ;  /* 0x000000011b1bd824 */ /* 0x100fe200078e0a03 */
[C---:B------:R-:W-:Y:S01]  /*18b0*/  ISETP.GT.U32.AND P5, PT, R3.reuse, R29, PT ;  /* 0x0000001d0300720c */ /* 0x040fe20003fa4070 */
[----:B------:R-:W-:Y:S02]  /*18c0*/  @!P6 IMAD.IADD R26, R26, 0x1, -R3 ;  /* 0x000000011a1ae824 */ /* 0x000fe400078e0a03 */
[----:B------:R-:W-:-:S02]  /*18d0*/  IMAD R28, R3, R28, R32 ;  /* 0x0000001c031c7224 */ /* 0x000fc400078e0220 */
[----:B------:R-:W-:Y:S01]  /*18e0*/  @!P3 IMAD.MOV R26, RZ, RZ, -R26 ;  /* 0x000000ffff1ab224 */ /* 0x000fe200078e0a1a */
[----:B------:R-:W-:Y:S01]  /*18f0*/  ISETP.GT.U32.AND P3, PT, R3, R30, PT ;  /* 0x0000001e0300720c */ /* 0x000fe20003f64070 */
[----:B------:R-:W-:Y:S01]  /*1900*/  IMAD.HI.U32 R32, R7, R36, RZ ;  /* 0x0000002407207227 */ /* 0x000fe200078e00ff */
[----:B------:R-:W-:-:S03]  /*1910*/  ISETP.GT.U32.AND P6, PT, R3, R28, PT ;  /* 0x0000001c0300720c */ /* 0x000fc60003fc4070 */
[----:B------:R-:W-:Y:S02]  /*1920*/  IMAD.MOV R32, RZ, RZ, -R32 ;  /* 0x000000ffff207224 */ /* 0x000fe400078e0a20 */
[----:B------:R-:W-:Y:S02]  /*1930*/  @!P5 IMAD.IADD R29, R29, 0x1, -R3 ;  /* 0x000000011d1dd824 */ /* 0x000fe400078e0a03 */
[C---:B------:R-:W-:Y:S02]  /*1940*/  IMAD R32, R3.reuse, R32, R36 ;  /* 0x0000002003207224 */ /* 0x040fe400078e0224 */
[----:B------:R-:W-:Y:S01]  /*1950*/  IMAD.MOV.U32 R36, RZ, RZ, R33 ;  /* 0x000000ffff247224 */ /* 0x000fe200078e0021 */
[C---:B------:R-:W-:Y:S01]  /*1960*/  ISETP.GT.U32.AND P5, PT, R3.reuse, R29, PT ;  /* 0x0000001d0300720c */ /* 0x040fe20003fa4070 */
[--C-:B------:R-:W-:Y:S02]  /*1970*/  @!P3 IMAD.IADD R30, R30, 0x1, -R3.reuse ;  /* 0x000000011e1eb824 */ /* 0x100fe400078e0a03 */
[----:B------:R-:W-:Y:S01]  /*1980*/  @!P6 IMAD.IADD R28, R28, 0x1, -R3 ;  /* 0x000000011c1ce824 */ /* 0x000fe200078e0a03 */
[----:B------:R-:W-:Y:S01]  /*1990*/  ISETP.GT.U32.AND P6, PT, R3, R27, PT ;  /* 0x0000001b0300720c */ /* 0x000fe20003fc4070 */
[----:B------:R-:W-:Y:S01]  /*19a0*/  IMAD.HI.U32 R33, R7, R38, RZ ;  /* 0x0000002607217227 */ /* 0x000fe200078e00ff */
[----:B------:R-:W-:-:S03]  /*19b0*/  ISETP.GT.U32.AND P3, PT, R3, R30, PT ;  /* 0x0000001e0300720c */ /* 0x000fc60003f64070 */
[----:B------:R-:W-:Y:S01]  /*19c0*/  @!P2 IMAD.MOV R24, RZ, RZ, -R24 ;  /* 0x000000ffff18a224 */ /* 0x000fe200078e0a18 */
[----:B------:R-:W-:Y:S01]  /*19d0*/  ISETP.GE.AND P2, PT, R31, RZ, PT ;  /* 0x000000ff1f00720c */ /* 0x000fe20003f46270 */
[----:B------:R-:W-:Y:S02]  /*19e0*/  IMAD.MOV R33, RZ, RZ, -R33 ;  /* 0x000000ffff217224 */ /* 0x000fe400078e0a21 */
[----:B------:R-:W-:-:S04]  /*19f0*/  IMAD.HI.U32 R31, R7, R34, RZ ;  /* 0x00000022071f7227 */ /* 0x000fc800078e00ff */
[----:B------:R-:W-:Y:S01]  /*1a00*/  @!P5 IMAD.IADD R29, R29, 0x1, -R3 ;  /* 0x000000011d1dd824 */ /* 0x000fe200078e0a03 */
[C---:B------:R-:W-:Y:S01]  /*1a10*/  ISETP.GT.U32.AND P5, PT, R3.reuse, R32, PT ;  /* 0x000000200300720c */ /* 0x040fe20003fa4070 */
[----:B------:R-:W-:Y:S02]  /*1a20*/  IMAD R33, R3, R33, R38 ;  /* 0x0000002103217224 */ /* 0x000fe400078e0226 */
[----:B------:R-:W-:Y:S02]  /*1a30*/  IMAD.MOV R31, RZ, RZ, -R31 ;  /* 0x000000ffff1f7224 */ /* 0x000fe400078e0a1f */
[--C-:B------:R-:W-:Y:S02]  /*1a40*/  @!P6 IMAD.IADD R27, R27, 0x1, -R3.reuse ;  /* 0x000000011b1be824 */ /* 0x100fe400078e0a03 */
[----:B------:R-:W-:Y:S01]  /*1a50*/  @!P3 IMAD.IADD R30, R30, 0x1, -R3 ;  /* 0x000000011e1eb824 */ /* 0x000fe200078e0a03 */
[C---:B------:R-:W-:Y:S01]  /*1a60*/  ISETP.GT.U32.AND P3, PT, R3.reuse, R33, PT ;  /* 0x000000210300720c */ /* 0x040fe20003f64070 */
[----:B------:R-:W-:-:S02]  /*1a70*/  IMAD R31, R3, R31, R34 ;  /* 0x0000001f031f7224 */ /* 0x000fc400078e0222 */
[----:B------:R-:W-:Y:S01]  /*1a80*/  @!P2 IMAD.MOV R27, RZ, RZ, -R27 ;  /* 0x000000ffff1ba224 */ /* 0x000fe200078e0a1b */
[----:B------:R-:W-:Y:S01]  /*1a90*/  ISETP.GE.AND P2, PT, R39, RZ, PT ;  /* 0x000000ff2700720c */ /* 0x000fe20003f46270 */
[----:B------:R-:W-:Y:S01]  /*1aa0*/  @!P4 IMAD.MOV R25, RZ, RZ, -R25 ;  /* 0x000000ffff19c224 */ /* 0x000fe200078e0a19 */
[C---:B------:R-:W-:Y:S01]  /*1ab0*/  ISETP.GT.U32.AND P6, PT, R3.reuse, R31, PT ;  /* 0x0000001f0300720c */ /* 0x040fe20003fc4070 */
[--C-:B------:R-:W-:Y:S01]  /*1ac0*/  @!P5 IMAD.IADD R32, R32, 0x1, -R3.reuse ;  /* 0x000000012020d824 */ /* 0x100fe200078e0a03 */
[----:B------:R-:W-:Y:S01]  /*1ad0*/  ISETP.GT.U32.AND P4, PT, R3, R28, PT ;  /* 0x0000001c0300720c */ /* 0x000fe20003f84070 */
[----:B------:R-:W-:Y:S01]  /*1ae0*/  IMAD.HI.U32 R34, R7, R36, RZ ;  /* 0x0000002407227227 */ /* 0x000fe200078e00ff */
[----:B------:R-:W-:Y:S02]  /*1af0*/  ISETP.GE.AND P5, PT, R40, RZ, PT ;  /* 0x000000ff2800720c */ /* 0x000fe40003fa6270 */
[----:B------:R-:W-:Y:S01]  /*1b00*/  IABS R40, R45 ;  /* 0x0000002d00287213 */ /* 0x000fe20000000000 */
[----:B------:R-:W-:Y:S01]  /*1b10*/  @!P3 IMAD.IADD R33, R33, 0x1, -R3 ;  /* 0x000000012121b824 */ /* 0x000fe200078e0a03 */
[----:B------:R-:W-:Y:S01]  /*1b20*/  LOP3.LUT R39, R11, 0x36, RZ, 0xfc, !PT ;  /* 0x000000360b277812 */ /* 0x000fe200078efcff */
[----:B------:R-:W-:Y:S01]  /*1b30*/  IMAD.MOV R34, RZ, RZ, -R34 ;  /* 0x000000ffff227224 */ /* 0x000fe200078e0a22 */
[----:B------:R-:W-:Y:S01]  /*1b40*/  ISETP.GE.AND P3, PT, R41, RZ, PT ;  /* 0x000000ff2900720c */ /* 0x000fe20003f66270 */
[----:B------:R-:W-:Y:S01]  /*1b50*/  @!P2 IMAD.MOV R29, RZ, RZ, -R29 ;  /* 0x000000ffff1da224 */ /* 0x000fe200078e0a1d */
[----:B------:R-:W-:Y:S01]  /*1b60*/  ISETP.GT.U32.AND P2, PT, R3, R33, PT ;  /* 0x000000210300720c */ /* 0x000fe20003f44070 */
[--C-:B------:R-:W-:Y:S01]  /*1b70*/  @!P6 IMAD.IADD R31, R31, 0x1, -R3.reuse ;  /* 0x000000011f1fe824 */ /* 0x100fe200078e0a03 */
[----:B------:R-:W-:Y:S01]  /*1b80*/  IABS R38, R39 ;  /* 0x0000002700267213 */ /* 0x000fe20000000000 */
[----:B------:R-:W-:Y:S01]  /*1b90*/  @!P4 IMAD.IADD R28, R28, 0x1, -R3 ;  /* 0x000000011c1cc824 */ /* 0x000fe200078e0a03 */
[----:B------:R-:W-:Y:S01]  /*1ba0*/  ISETP.GE.AND P4, PT, R35, RZ, PT ;  /* 0x000000ff2300720c */ /* 0x000fe20003f86270 */
[----:B------:R-:W-:Y:S01]  /*1bb0*/  @!P5 IMAD.MOV R30, RZ, RZ, -R30 ;  /* 0x000000ffff1ed224 */ /* 0x000fe200078e0a1e */
[----:B------:R-:W-:Y:S01]  /*1bc0*/  ISETP.GE.AND P5, PT, R43, RZ, PT ;  /* 0x000000ff2b00720c */ /* 0x000fe20003fa6270 */
[C---:B------:R-:W-:Y:S01]  /*1bd0*/  IMAD R34, R3.reuse, R34, R36 ;  /* 0x0000002203227224 */ /* 0x040fe200078e0224 */
[----:B------:R-:W-:Y:S01]  /*1be0*/  ISETP.GT.U32.AND P6, PT, R3, R31, PT ;  /* 0x0000001f0300720c */ /* 0x000fe20003fc4070 */
[----:B------:R-:W-:Y:S01]  /*1bf0*/  IMAD.HI.U32 R36, R7, R40, RZ ;  /* 0x0000002807247227 */ /* 0x000fe200078e00ff */
[----:B------:R-:W-:-:S02]  /*1c00*/  LOP3.LUT R41, R11, 0x3a, RZ, 0xfc, !PT ;  /* 0x0000003a0b297812 */ /* 0x000fc400078efcff */
[----:B------:R-:W-:Y:S01]  /*1c10*/  LOP3.LUT R43, R11, 0x3c, RZ, 0xfc, !PT ;  /* 0x0000003c0b2b7812 */ /* 0x000fe200078efcff */
[----:B------:R-:W-:Y:S02]  /*1c20*/  IMAD.MOV R36, RZ, RZ, -R36 ;  /* 0x000000ffff247224 */ /* 0x000fe400078e0a24 */
[----:B------:R-:W-:Y:S01]  /*1c30*/  IMAD.HI.U32 R35, R7, R38, RZ ;  /* 0x0000002607237227 */ /* 0x000fe200078e00ff */
[----:B------:R-:W-:-:S03]  /*1c40*/  IABS R64, R43 ;  /* 0x0000002b00407213 */ /* 0x000fc60000000000 */
[----:B------:R-:W-:Y:S01]  /*1c50*/  @!P2 IMAD.IADD R33, R33, 0x1, -R3 ;  /* 0x000000012121a824 */ /* 0x000fe200078e0a03 */
[----:B------:R-:W-:Y:S01]  /*1c60*/  ISETP.GE.AND P2, PT, R44, RZ, PT ;  /* 0x000000ff2c00720c */ /* 0x000fe20003f46270 */
[----:B------:R-:W-:Y:S01]  /*1c70*/  IMAD R36, R3, R36, R40 ;  /* 0x0000002403247224 */ /* 0x000fe200078e0228 */
[----:B------:R-:W-:Y:S01]  /*1c80*/  IABS R40, R41 ;  /* 0x0000002900287213 */ /* 0x000fe20000000000 */
[----:B------:R-:W-:Y:S01]  /*1c90*/  IMAD.MOV R35, RZ, RZ, -R35 ;  /* 0x000000ffff237224 */ /* 0x000fe200078e0a23 */
[----:B------:R-:W-:Y:S01]  /*1ca0*/  LOP3.LUT R44, R11, 0x3e, RZ, 0xfc, !PT ;  /* 0x0000003e0b2c7812 */ /* 0x000fe200078efcff */
[----:B------:R-:W-:Y:S01]  /*1cb0*/  @!P4 IMAD.MOV R28, RZ, RZ, -R28 ;  /* 0x000000ffff1cc224 */ /* 0x000fe200078e0a1c */
[C---:B------:R-:W-:Y:S01]  /*1cc0*/  ISETP.GT.U32.AND P4, PT, R3.reuse, R32, PT ;  /* 0x000000200300720c */ /* 0x040fe20003f84070 */
[----:B------:R-:W-:Y:S01]  /*1cd0*/  @!P5 IMAD.MOV R33, RZ, RZ, -R33 ;  /* 0x000000ffff21d224 */ /* 0x000fe200078e0a21 */
[----:B------:R-:W-:Y:S01]  /*1ce0*/  ISETP.GT.U32.AND P5, PT, R3, R36, PT ;  /* 0x000000240300720c */ /* 0x000fe20003fa4070 */
[----:B------:R-:W-:Y:S01]  /*1cf0*/  @!P6 IMAD.IADD R31, R31, 0x1, -R3 ;  /* 0x000000011f1fe824 */ /* 0x000fe200078e0a03 */
[C---:B------:R-:W-:Y:S01]  /*1d00*/  ISETP.GT.U32.AND P6, PT, R3.reuse, R34, PT ;  /* 0x000000220300720c */ /* 0x040fe20003fc4070 */
[----:B------:R-:W-:Y:S01]  /*1d10*/  IMAD R35, R3, R35, R38 ;  /* 0x0000002303237224 */ /* 0x000fe200078e0226 */
[----:B------:R-:W-:Y:S01]  /*1d20*/  IABS R68, R44 ;  /* 0x0000002c00447213 */ /* 0x000fe20000000000 */
[----:B------:R-:W-:-:S02]  /*1d30*/  @!P3 IMAD.MOV R31, RZ, RZ, -R31 ;  /* 0x000000ffff1fb224 */ /* 0x000fc400078e0a1f */
[----:B------:R-:W-:Y:S01]  /*1d40*/  IMAD.HI.U32 R38, R7, R40, RZ ;  /* 0x0000002807267227 */ /* 0x000fe200078e00ff */
[----:B------:R-:W-:-:S03]  /*1d50*/  ISETP.GT.U32.AND P3, PT, R3, R35, PT ;  /* 0x000000230300720c */ /* 0x000fc60003f64070 */
[--C-:B------:R-:W-:Y:S01]  /*1d60*/  @!P4 IMAD.IADD R32, R32, 0x1, -R3.reuse ;  /* 0x000000012020c824 */ /* 0x100fe200078e0a03 */
[----:B------:R-:W-:Y:S01]  /*1d70*/  ISETP.GE.AND P4, PT, R42, RZ, PT ;  /* 0x000000ff2a00720c */ /* 0x000fe20003f86270 */
[--C-:B------:R-:W-:Y:S02]  /*1d80*/  @!P5 IMAD.IADD R36, R36, 0x1, -R3.reuse ;  /* 0x000000012424d824 */ /* 0x100fe400078e0a03 */
[----:B------:R-:W-:Y:S02]  /*1d90*/  IMAD.MOV R38, RZ, RZ, -R38 ;  /* 0x000000ffff267224 */ /* 0x000fe400078e0a26 */
[--C-:B------:R-:W-:Y:S01]  /*1da0*/  @!P6 IMAD.IADD R34, R34, 0x1, -R3.reuse ;  /* 0x000000012222e824 */ /* 0x100fe200078e0a03 */
[C---:B------:R-:W-:Y:S01]  /*1db0*/  ISETP.GT.U32.AND P5, PT, R3.reuse, R36, PT ;  /* 0x000000240300720c */ /* 0x040fe20003fa4070 */
[----:B------:R-:W-:Y:S02]  /*1dc0*/  IMAD R63, R3, R38, R40 ;  /* 0x00000026033f7224 */ /* 0x000fe400078e0228 */
[----:B------:R-:W-:Y:S01]  /*1dd0*/  @!P3 IMAD.IADD R35, R35, 0x1, -R3 ;  /* 0x000000012323b824 */ /* 0x000fe200078e0a03 */
[----:B------:R-:W-:Y:S01]  /*1de0*/  ISETP.GT.U32.AND P6, PT, R3, R34, PT ;  /* 0x000000220300720c */ /* 0x000fe20003fc4070 */
[----:B------:R-:W-:-:S03]  /*1df0*/  IMAD.HI.U32 R38, R7, R68, RZ ;  /* 0x0000004407267227 */ /* 0x000fc600078e00ff */
[----:B------:R-:W-:Y:S01]  /*1e00*/  ISETP.GT.U32.AND P3, PT, R3, R35, PT ;  /* 0x000000230300720c */ /* 0x000fe20003f64070 */
[----:B------:R-:W-:Y:S01]  /*1e10*/  @!P4 IMAD.MOV R32, RZ, RZ, -R32 ;  /* 0x000000ffff20c224 */ /* 0x000fe200078e0a20 */
[----:B------:R-:W-:Y:S01]  /*1e20*/  ISETP.GE.AND P4, PT, R39, RZ, PT ;  /* 0x000000ff2700720c */ /* 0x000fe20003f86270 */
[----:B------:R-:W-:-:S04]  /*1e30*/  IMAD.HI.U32 R39, R7, R64, RZ ;  /* 0x0000004007277227 */ /* 0x000fc800078e00ff */
[----:B------:R-:W-:Y:S01]  /*1e40*/  @!P5 IMAD.IADD R36, R36, 0x1, -R3 ;  /* 0x000000012424d824 */ /* 0x000fe200078e0a03 */
[----:B------:R-:W-:Y:S01]  /*1e50*/  ISETP.GT.U32.AND P5, PT, R3, R63, PT ;  /* 0x0000003f0300720c */ /* 0x000fe20003fa4070 */
[----:B------:R-:W-:Y:S02]  /*1e60*/  IMAD.MOV R39, RZ, RZ, -R39 ;  /* 0x000000ffff277224 */ /* 0x000fe400078e0a27 */
[--C-:B------:R-:W-:Y:S01]  /*1e70*/  @!P6 IMAD.IADD R34, R34, 0x1, -R3.reuse ;  /* 0x000000012222e824 */ /* 0x100fe200078e0a03 */
[----:B------:R-:W-:Y:S01]  /*1e80*/  ISETP.GE.AND P6, PT, R45, RZ, PT ;  /* 0x000000ff2d00720c */ /* 0x000fe20003fc6270 */
[----:B------:R-:W-:Y:S01]  /*1e90*/  @!P3 IMAD.IADD R35, R35, 0x1, -R3 ;  /* 0x000000012323b824 */ /* 0x000fe200078e0a03 */
[----:B------:R-:W-:Y:S01]  /*1ea0*/  LOP3.LUT R45, R11, 0x40, RZ, 0xfc, !PT ;  /* 0x000000400b2d7812 */ /* 0x000fe200078efcff */
[----:B------:R-:W-:Y:S01]  /*1eb0*/  IMAD R64, R3, R39, R64 ;  /* 0x0000002703407224 */ /* 0x000fe200078e0240 */
[----:B------:R-:W-:Y:S01]  /*1ec0*/  ISETP.GE.AND P3, PT, R43, RZ, PT ;  /* 0x000000ff2b00720c */ /* 0x000fe20003f66270 */
[----:B------:R-:W-:Y:S01]  /*1ed0*/  @!P4 IMAD.MOV R35, RZ, RZ, -R35 ;  /* 0x000000ffff23c224 */ /* 0x000fe200078e0a23 */
[----:B------:R-:W-:Y:S01]  /*1ee0*/  IABS R42, R45 ;  /* 0x0000002d002a7213 */ /* 0x000fe20000000000 */
[----:B------:R-:W-:Y:S01]  /*1ef0*/  @!P2 IMAD.MOV R34, RZ, RZ, -R34 ;  /* 0x000000ffff22a224 */ /* 0x000fe200078e0a22 */
[----:B------:R-:W-:Y:S01]  /*1f00*/  ISETP.GT.U32.AND P4, PT, R3, R64, PT ;  /* 0x000000400300720c */ /* 0x000fe20003f84070 */
[----:B------:R-:W-:Y:S01]  /*1f10*/  @!P5 IMAD.IADD R63, R63, 0x1, -R3 ;  /* 0x000000013f3fd824 */ /* 0x000fe200078e0a03 */
[----:B------:R-:W-:Y:S01]  /*1f20*/  ISETP.GE.AND P2, PT, R41, RZ, PT ;  /* 0x000000ff2900720c */ /* 0x000fe20003f46270 */
[----:B------:R-:W-:Y:S01]  /*1f30*/  IMAD.MOV R38, RZ, RZ, -R38 ;  /* 0x000000ffff267224 */ /* 0x000fe200078e0a26 */
[----:B------:R-:W-:Y:S01]  /*1f40*/  LOP3.LUT R41, R11, 0x42, RZ, 0xfc, !PT ;  /* 0x000000420b297812 */ /* 0x000fe200078efcff */
[----:B------:R-:W-:Y:S01]  /*1f50*/  IMAD.HI.U32 R39, R7, R42, RZ ;  /* 0x0000002a07277227 */ /* 0x000fe200078e00ff */
[----:B------:R-:W-:-:S02]  /*1f60*/  ISETP.GT.U32.AND P5, PT, R3, R63, PT ;  /* 0x0000003f0300720c */ /* 0x000fc40003fa4070 */
[----:B------:R-:W-:Y:S01]  /*1f70*/  IABS R66, R41 ;  /* 0x0000002900427213 */ /* 0x000fe20000000000 */
[----:B------:R-:W-:Y:S01]  /*1f80*/  IMAD R68, R3, R38, R68 ;  /* 0x0000002603447224 */ /* 0x000fe200078e0244 */
[----:B------:R-:W-:Y:S01]  /*1f90*/  LOP3.LUT R43, R11, 0x44, RZ, 0xfc, !PT ;  /* 0x000000440b2b7812 */ /* 0x000fe200078efcff */
[----:B------:R-:W-:Y:S02]  /*1fa0*/  IMAD.MOV R39, RZ, RZ, -R39 ;  /* 0x000000ffff277224 */ /* 0x000fe400078e0a27 */
[----:B------:R-:W-:Y:S02]  /*1fb0*/  @!P4 IMAD.IADD R64, R64, 0x1, -R3 ;  /* 0x000000014040c824 */ /* 0x000fe400078e0a03 */
[----:B------:R-:W-:-:S03]  /*1fc0*/  IMAD.HI.U32 R38, R7, R66, RZ ;  /* 0x0000004207267227 */ /* 0x000fc600078e00ff */
[----:B------:R-:W-:Y:S01]  /*1fd0*/  ISETP.GT.U32.AND P4, PT, R3, R64, PT ;  /* 0x000000400300720c */ /* 0x000fe20003f84070 */
[----:B------:R-:W-:Y:S01]  /*1fe0*/  @!P5 IMAD.IADD R63, R63, 0x1, -R3 ;  /* 0x000000013f3fd824 */ /* 0x000fe200078e0a03 */
[C---:B------:R-:W-:Y:S01]  /*1ff0*/  ISETP.GT.U32.AND P5, PT, R3.reuse, R68, PT ;  /* 0x000000440300720c */ /* 0x040fe20003fa4070 */
[C---:B------:R-:W-:Y:S01]  /*2000*/  IMAD R65, R3.reuse, R39, R42 ;  /* 0x0000002703417224 */ /* 0x040fe200078e022a */
[----:B------:R-:W-:Y:S01]  /*2010*/  IABS R42, R43 ;  /* 0x0000002b002a7213 */ /* 0x000fe20000000000 */
[----:B------:R-:W-:Y:S02]  /*2020*/  IMAD.MOV R38, RZ, RZ, -R38 ;  /* 0x000000ffff267224 */ /* 0x000fe400078e0a26 */
[----:B------:R-:W-:Y:S01]  /*2030*/  @!P6 IMAD.MOV R36, RZ, RZ, -R36 ;  /* 0x000000ffff24e224 */ /* 0x000fe200078e0a24 */
[----:B------:R-:W-:Y:S01]  /*2040*/  ISETP.GE.AND P6, PT, R44, RZ, PT ;  /* 0x000000ff2c00720c */ /* 0x000fe20003fc6270 */
[----:B------:R-:W-:Y:S01]  /*2050*/  IMAD R66, R3, R38, R66 ;  /* 0x0000002603427224 */ /* 0x000fe200078e0242 */
[----:B------:R-:W-:Y:S01]  /*2060*/  IABS R44, R47 ;  /* 0x0000002f002c7213 */ /* 0x000fe20000000000 */
[----:B------:R-:W-:-:S04]  /*2070*/  IMAD.HI.U32 R39, R7, R42, RZ ;  /* 0x0000002a07277227 */ /* 0x000fc800078e00ff */
[--C-:B------:R-:W-:Y:S01]  /*2080*/  @!P4 IMAD.IADD R64, R64, 0x1, -R3.reuse ;  /* 0x000000014040c824 */ /* 0x100fe200078e0a03 */
[C---:B------:R-:W-:Y:S01]  /*2090*/  ISETP.GT.U32.AND P4, PT, R3.reuse, R65, PT ;  /* 0x000000410300720c */ /* 0x040fe20003f84070 */
[----:B------:R-:W-:Y:S01]  /*20a0*/  @!P5 IMAD.IADD R68, R68, 0x1, -R3 ;  /* 0x000000014444d824 */ /* 0x000fe200078e0a03 */
[----:B------:R-:W-:Y:S01]  /*20b0*/  ISETP.GT.U32.AND P5, PT, R3, R66, PT ;  /* 0x000000420300720c */ /* 0x000fe20003fa4070 */
[----:B------:R-:W-:Y:S02]  /*20c0*/  IMAD.MOV R39, RZ, RZ, -R39 ;  /* 0x000000ffff277224 */ /* 0x000fe400078e0a27 */
[----:B------:R-:W-:-:S04]  /*20d0*/  IMAD.HI.U32 R40, R7, R44, RZ ;  /* 0x0000002c07287227 */ /* 0x000fc800078e00ff */
[----:B------:R-:W-:Y:S02]  /*20e0*/  @!P2 IMAD.MOV R63, RZ, RZ, -R63 ;  /* 0x000000ffff3fa224 */ /* 0x000fe400078e0a3f */
[----:B------:R-:W-:Y:S02]  /*20f0*/  IMAD R67, R3, R39, R42 ;  /* 0x0000002703437224 */ /* 0x000fe400078e022a */
[--C-:B------:R-:W-:Y:S01]  /*2100*/  @!P4 IMAD.IADD R65, R65, 0x1, -R3.reuse ;  /* 0x000000014141c824 */ /* 0x100fe200078e0a03 */
[C---:B------:R-:W-:Y:S01]  /*2110*/  ISETP.GT.U32.AND P4, PT, R3.reuse, R68, PT ;  /* 0x000000440300720c */ /* 0x040fe20003f84070 */
[----:B------:R-:W-:Y:S02]  /*2120*/  @!P5 IMAD.IADD R66, R66, 0x1, -R3 ;  /* 0x000000014242d824 */ /* 0x000fe400078e0a03 */
[----:B------:R-:W-:Y:S01]  /*2130*/  IMAD.MOV R40, RZ, RZ, -R40 ;  /* 0x000000ffff287224 */ /* 0x000fe200078e0a28 */
[----:B------:R-:W-:Y:S01]  /*2140*/  ISETP.GT.U32.AND P2, PT, R3, R65, PT ;  /* 0x000000410300720c */ /* 0x000fe20003f44070 */
[----:B------:R-:W-:Y:S01]  /*2150*/  IMAD.HI.U32 R38, R7, R46, RZ ;  /* 0x0000002e07267227 */ /* 0x000fe200078e00ff */
[----:B------:R-:W-:-:S03]  /*2160*/  ISETP.GT.U32.AND P5, PT, R3, R66, PT ;  /* 0x000000420300720c */ /* 0x000fc60003fa4070 */
[----:B------:R-:W-:-:S04]  /*2170*/  IMAD.HI.U32 R39, R7, R48, RZ ;  /* 0x0000003007277227 */ /* 0x000fc800078e00ff */
[----:B------:R-:W-:Y:S01]  /*2180*/  IMAD R71, R3, R40, R44 ;  /* 0x0000002803477224 */ /* 0x000fe200078e022c */
[----:B------:R-:W-:Y:S01]  /*2190*/  LOP3.LUT R44, R11, 0x4c, RZ, 0xfc, !PT ;  /* 0x0000004c0b2c7812 */ /* 0x000fe200078efcff */
[----:B------:R-:W-:Y:S02]  /*21a0*/  IMAD.MOV R38, RZ, RZ, -R38 ;  /* 0x000000ffff267224 */ /* 0x000fe400078e0a26 */
[----:B------:R-:W-:Y:S01]  /*21b0*/  IMAD.MOV R39, RZ, RZ, -R39 ;  /* 0x000000ffff277224 */ /* 0x000fe200078e0a27 */
[----:B------:R-:W-:Y:S01]  /*21c0*/  IABS R40, R44 ;  /* 0x0000002c00287213 */ /* 0x000fe20000000000 */
[----:B------:R-:W-:Y:S01]  /*21d0*/  IMAD R75, R3, R38, R46 ;  /* 0x00000026034b7224 */ /* 0x000fe200078e022e */
[----:B------:R-:W-:Y:S01]  /*21e0*/  LOP3.LUT R46, R11, 0x4e, RZ, 0xfc, !PT ;  /* 0x0000004e0b2e7812 */ /* 0x000fe200078efcff */
[C---:B------:R-:W-:Y:S02]  /*21f0*/  IMAD R79, R3.reuse, R39, R48 ;  /* 0x00000027034f7224 */ /* 0x040fe400078e0230 */
[--C-:B------:R-:W-:Y:S01]  /*2200*/  @!P4 IMAD.IADD R68, R68, 0x1, -R3.reuse ;  /* 0x000000014444c824 */ /* 0x100fe200078e0a03 */
[C---:B------:R-:W-:Y:S01]  /*2210*/  ISETP.GT.U32.AND P4, PT, R3.reuse, R67, PT ;  /* 0x000000430300720c */ /* 0x040fe20003f84070 */
[----:B------:R-:W-:Y:S01]  /*2220*/  @!P3 IMAD.MOV R64, RZ, RZ, -R64 ;  /* 0x000000ffff40b224 */ /* 0x000fe200078e0a40 */
[C---:B------:R-:W-:Y:S01]  /*2230*/  ISETP.GT.U32.AND P3, PT, R3.reuse, R71, PT ;  /* 0x000000470300720c */ /* 0x040fe20003f64070 */
[----:B------:R-:W-:Y:S01]  /*2240*/  @!P6 IMAD.MOV R68, RZ, RZ, -R68 ;  /* 0x000000ffff44e224 */ /* 0x000fe200078e0a44 */
[----:B------:R-:W-:Y:S01]  /*2250*/  ISETP.GT.U32.AND P6, PT, R3, R75, PT ;  /* 0x0000004b0300720c */ /* 0x000fe20003fc4070 */
[--C-:B------:R-:W-:Y:S01]  /*2260*/  @!P2 IMAD.IADD R65, R65, 0x1, -R3.reuse ;  /* 0x000000014141a824 */ /* 0x100fe200078e0a03 */
[----:B------:R-:W-:Y:S01]  /*2270*/  ISETP.GT.U32.AND P2, PT, R3, R79, PT ;  /* 0x0000004f0300720c */ /* 0x000fe20003f44070 */
[----:B------:R-:W-:Y:S01]  /*2280*/  @!P5 IMAD.IADD R66, R66, 0x1, -R3 ;  /* 0x000000014242d824 */ /* 0x000fe200078e0a03 */
[----:B------:R-:W-:Y:S01]  /*2290*/  ISETP.GE.AND P5, PT, R45, RZ, PT ;  /* 0x000000ff2d00720c */ /* 0x000fe20003fa6270 */
[----:B------:R-:W-:Y:S01]  /*22a0*/  IMAD.HI.U32 R38, R7, R40, RZ ;  /* 0x0000002807267227 */ /* 0x000fe200078e00ff */
[----:B------:R-:W-:-:S02]  /*22b0*/  IABS R42, R46 ;  /* 0x0000002e002a7213 */ /* 0x000fc40000000000 */
[----:B------:R-:W-:Y:S01]  /*22c0*/  LOP3.LUT R45, R11, 0x58, RZ, 0xfc, !PT ;  /* 0x000000580b2d7812 */ /* 0x000fe200078efcff */
[--C-:B------:R-:W-:Y:S01]  /*22d0*/  @!P4 IMAD.IADD R67, R67, 0x1, -R3.reuse ;  /* 0x000000014343c824 */ /* 0x100fe200078e0a03 */
[----:B------:R-:W-:Y:S01]  /*22e0*/  ISETP.GE.AND P4, PT, R41, RZ, PT ;  /* 0x000000ff2900720c */ /* 0x000fe20003f86270 */
[--C-:B------:R-:W-:Y:S01]  /*22f0*/  @!P3 IMAD.IADD R71, R71, 0x1, -R3.reuse ;  /* 0x000000014747b824 */ /* 0x100fe200078e0a03 */
[----:B------:R-:W-:Y:S01]  /*2300*/  LOP3.LUT R41, R11, 0x50, RZ, 0xfc, !PT ;  /* 0x000000500b297812 */ /* 0x000fe200078efcff */
[--C-:B------:R-:W-:Y:S01]  /*2310*/  @!P6 IMAD.IADD R75, R75, 0x1, -R3.reuse ;  /* 0x000000014b4be824 */ /* 0x100fe200078e0a03 */
[----:B------:R-:W-:Y:S01]  /*2320*/  ISETP.GT.U32.AND P3, PT, R3, R67, PT ;  /* 0x000000430300720c */ /* 0x000fe20003f64070 */
[----:B------:R-:W-:Y:S01]  /*2330*/  @!P2 IMAD.IADD R79, R79, 0x1, -R3 ;  /* 0x000000014f4fa824 */ /* 0x000fe200078e0a03 */
[C---:B------:R-:W-:Y:S01]  /*2340*/  ISETP.GT.U32.AND P6, PT, R3.reuse, R71, PT ;  /* 0x000000470300720c */ /* 0x040fe20003fc4070 */
[----:B------:R-:W-:Y:S01]  /*2350*/  IMAD.MOV R83, RZ, RZ, -R38 ;  /* 0x000000ffff537224 */ /* 0x000fe200078e0a26 */
[----:B------:R-:W-:Y:S01]  /*2360*/  ISETP.GT.U32.AND P2, PT, R3, R75, PT ;  /* 0x0000004b0300720c */ /* 0x000fe20003f44070 */
[----:B------:R-:W-:-:S04]  /*2370*/  IMAD.HI.U32 R38, R7, R42, RZ ;  /* 0x0000002a07267227 */ /* 0x000fc800078e00ff */
[----:B------:R-:W-:Y:S01]  /*2380*/  @!P5 IMAD.MOV R65, RZ, RZ, -R65 ;  /* 0x000000ffff41d224 */ /* 0x000fe200078e0a41 */
[C---:B------:R-:W-:Y:S01]  /*2390*/  ISETP.GT.U32.AND P5, PT, R3.reuse, R79, PT ;  /* 0x0000004f0300720c */ /* 0x040fe20003fa4070 */
[C---:B------:R-:W-:Y:S01]  /*23a0*/  IMAD R83, R3.reuse, R83, R40 ;  /* 0x0000005303537224 */ /* 0x040fe200078e0228 */
[----:B------:R-:W-:Y:S01]  /*23b0*/  IABS R40, R41 ;  /* 0x0000002900287213 */ /* 0x000fe20000000000 */
[----:B------:R-:W-:Y:S02]  /*23c0*/  IMAD.MOV R38, RZ, RZ, -R38 ;  /* 0x000000ffff267224 */ /* 0x000fe400078e0a26 */
[----:B------:R-:W-:Y:S01]  /*23d0*/  @!P4 IMAD.MOV R66, RZ, RZ, -R66 ;  /* 0x000000ffff42c224 */ /* 0x000fe200078e0a42 */
[C---:B------:R-:W-:Y:S01]  /*23e0*/  ISETP.GT.U32.AND P4, PT, R3.reuse, R83, PT ;  /* 0x000000530300720c */ /* 0x040fe20003f84070 */
        /* <DEDUP_REMOVED lines=8> */
[----:B------:R-:W-:Y:S02]  /*2470*/  ISETP.GE.AND P5, PT, R49, RZ, PT ;  /* 0x000000ff3100720c */ /* 0x000fe40003fa6270 */
[----:B------:R-:W-:Y:S01]  /*2480*/  IABS R39, R42 ;  /* 0x0000002a00277213 */ /* 0x000fe20000000000 */
[----:B------:R-:W-:Y:S01]  /*2490*/  IMAD.MOV R38, RZ, RZ, -R38 ;  /* 0x000000ffff267224 */ /* 0x000fe200078e0a26 */
[----:B------:R-:W-:Y:S01]  /*24a0*/  LOP3.LUT R47, R11, 0x5a, RZ, 0xfc, !PT ;  /* 0x0000005a0b2f7812 */ /* 0x000fe200078efcff */
[--C-:B------:R-:W-:Y:S01]  /*24b0*/  @!P4 IMAD.IADD R83, R83, 0x1, -R3.reuse ;  /* 0x000000015353c824 */ /* 0x100fe200078e0a03 */
[----:B------:R-:W-:Y:S01]  /*24c0*/  ISETP.GE.AND P4, PT, R50, RZ, PT ;  /* 0x000000ff3200720c */ /* 0x000fe20003f86270 */
[--C-:B------:R-:W-:Y:S01]  /*24d0*/  @!P3 IMAD.IADD R67, R67, 0x1, -R3.reuse ;  /* 0x000000014343b824 */ /* 0x100fe200078e0a03 */
[----:B------:R-:W-:Y:S01]  /*24e0*/  ISETP.GE.AND P3, PT, R43, RZ, PT ;  /* 0x000000ff2b00720c */ /* 0x000fe20003f66270 */
[----:B------:R-:W-:Y:S01]  /*24f0*/  IMAD R91, R3, R38, R40 ;  /* 0x00000026035b7224 */ /* 0x000fe200078e0228 */
[----:B------:R-:W-:Y:S01]  /*2500*/  IABS R48, R47 ;  /* 0x0000002f00307213 */ /* 0x000fe20000000000 */
[----:B------:R-:W-:Y:S01]  /*2510*/  @!P6 IMAD.IADD R87, R87, 0x1, -R3 ;  /* 0x000000015757e824 */ /* 0x000fe200078e0a03 */
[----:B------:R-:W-:Y:S01]  /*2520*/  ISETP.GT.U32.AND P6, PT, R3, R83, PT ;  /* 0x000000530300720c */ /* 0x000fe20003fc4070 */
[----:B------:R-:W-:Y:S01]  /*2530*/  IMAD.MOV.U32 R40, RZ, RZ, R39 ;  /* 0x000000ffff287224 */ /* 0x000fe200078e0027 */
[----:B------:R-:W-:Y:S01]  /*2540*/  LOP3.LUT R39, R11, 0x56, RZ, 0xfc, !PT ;  /* 0x000000560b277812 */ /* 0x000fe200078efcff */
[----:B------:R-:W-:Y:S01]  /*2550*/  @!P2 IMAD.MOV R71, RZ, RZ, -R71 ;  /* 0x000000ffff47a224 */ /* 0x000fe200078e0a47 */
[----:B------:R-:W-:Y:S01]  /*2560*/  ISETP.GT.U32.AND P2, PT, R3, R91, PT ;  /* 0x0000005b0300720c */ /* 0x000fe20003f44070 */
[----:B------:R-:W-:Y:S01]  /*2570*/  @!P5 IMAD.MOV R75, RZ, RZ, -R75 ;  /* 0x000000ffff4bd224 */ /* 0x000fe200078e0a4b */
[----:B------:R-:W-:Y:S01]  /*2580*/  ISETP.GE.AND P5, PT, R44, RZ, PT ;  /* 0x000000ff2c00720c */ /* 0x000fe20003fa6270 */
[----:B------:R-:W-:Y:S01]  /*2590*/  IMAD.HI.U32 R38, R7, R40, RZ ;  /* 0x0000002807267227 */ /* 0x000fe200078e00ff */
[----:B------:R-:W-:-:S02]  /*25a0*/  IABS R44, R39 ;  /* 0x00000027002c7213 */ /* 0x000fc40000000000 */
[----:B------:R-:W-:Y:S01]  /*25b0*/  LOP3.LUT R49, R11, 0x5c, RZ, 0xfc, !PT ;  /* 0x0000005c0b317812 */ /* 0x000fe200078efcff */
[----:B------:R-:W-:Y:S01]  /*25c0*/  IMAD.MOV R38, RZ, RZ, -R38 ;  /* 0x000000ffff267224 */ /* 0x000fe200078e0a26 */
[----:B------:R-:W-:Y:S01]  /*25d0*/  IABS R50, R53 ;  /* 0x0000003500327213 */ /* 0x000fe20000000000 */
[----:B------:R-:W-:Y:S01]  /*25e0*/  @!P3 IMAD.MOV R67, RZ, RZ, -R67 ;  /* 0x000000ffff43b224 */ /* 0x000fe200078e0a43 */
[----:B------:R-:W-:Y:S01]  /*25f0*/  ISETP.GT.U32.AND P3, PT, R3, R87, PT ;  /* 0x000000570300720c */ /* 0x000fe20003f64070 */
[----:B------:R-:W-:Y:S01]  /*2600*/  @!P6 IMAD.IADD R83, R83, 0x1, -R3 ;  /* 0x000000015353e824 */ /* 0x000fe200078e0a03 */
[----:B------:R-:W-:Y:S01]  /*2610*/  ISETP.GE.AND P6, PT, R41, RZ, PT ;  /* 0x000000ff2900720c */ /* 0x000fe20003fc6270 */
[----:B------:R-:W-:Y:S01]  /*2620*/  IMAD R95, R3, R38, R40 ;  /* 0x00000026035f7224 */ /* 0x000fe200078e0228 */
[----:B------:R-:W-:Y:S01]  /*2630*/  LOP3.LUT R38, R11, 0x54, RZ, 0xfc, !PT ;  /* 0x000000540b267812 */ /* 0x000fe200078efcff */
[----:B------:R-:W-:Y:S01]  /*2640*/  @!P4 IMAD.MOV R79, RZ, RZ, -R79 ;  /* 0x000000ffff4fc224 */ /* 0x000fe200078e0a4f */
[----:B------:R-:W-:Y:S01]  /*2650*/  ISETP.GE.AND P4, PT, R46, RZ, PT ;  /* 0x000000ff2e00720c */ /* 0x000fe20003f86270 */
[----:B------:R-:W-:Y:S01]  /*2660*/  @!P2 IMAD.IADD R91, R91, 0x1, -R3 ;  /* 0x000000015b5ba824 */ /* 0x000fe200078e0a03 */
[----:B------:R-:W-:Y:S01]  /*2670*/  IABS R46, R45 ;  /* 0x0000002d002e7213 */ /* 0x000fe20000000000 */
[----:B------:R-:W-:Y:S01]  /*2680*/  @!P5 IMAD.MOV R83, RZ, RZ, -R83 ;  /* 0x000000ffff53d224 */ /* 0x000fe200078e0a53 */
[----:B------:R-:W-:Y:S01]  /*2690*/  ISETP.GT.U32.AND P5, PT, R3, R95, PT ;  /* 0x0000005f0300720c */ /* 0x000fe20003fa4070 */
[----:B------:R-:W-:Y:S01]  /*26a0*/  IMAD.HI.U32 R41, R7, R48, RZ ;  /* 0x0000003007297227 */ /* 0x000fe200078e00ff */
[----:B------:R-:W-:-:S03]  /*26b0*/  ISETP.GT.U32.AND P2, PT, R3, R91, PT ;  /* 0x0000005b0300720c */ /* 0x000fc60003f44070 */
[----:B------:R-:W-:Y:S01]  /*26c0*/  @!P3 IMAD.IADD R87, R87, 0x1, -R3 ;  /* 0x000000015757b824 */ /* 0x000fe200078e0a03 */
[----:B------:R-:W-:Y:S01]  /*26d0*/  ISETP.GE.AND P3, PT, R42, RZ, PT ;  /* 0x000000ff2a00720c */ /* 0x000fe20003f66270 */
[----:B------:R-:W-:Y:S01]  /*26e0*/  IMAD.HI.U32 R40, R7, R46, RZ ;  /* 0x0000002e07287227 */ /* 0x000fe200078e00ff */
[----:B------:R-:W-:-:S03]  /*26f0*/  IABS R42, R38 ;  /* 0x00000026002a7213 */ /* 0x000fc60000000000 */
[----:B------:R-:W-:Y:S01]  /*2700*/  @!P4 IMAD.MOV R87, RZ, RZ, -R87 ;  /* 0x000000ffff57c224 */ /* 0x000fe200078e0a57 */
[----:B------:R-:W-:Y:S01]  /*2710*/  ISETP.GE.AND P4, PT, R38, RZ, PT ;  /* 0x000000ff2600720c */ /* 0x000fe20003f86270 */
[----:B------:R-:W-:Y:S02]  /*2720*/  @!P5 IMAD.IADD R95, R95, 0x1, -R3 ;  /* 0x000000015f5fd824 */ /* 0x000fe400078e0a03 */
[----:B------:R-:W-:-:S03]  /*2730*/  IMAD.HI.U32 R38, R7, R42, RZ ;  /* 0x0000002a07267227 */ /* 0x000fc600078e00ff */
[----:B------:R-:W-:Y:S01]  /*2740*/  ISETP.GT.U32.AND P5, PT, R3, R95, PT ;  /* 0x0000005f0300720c */ /* 0x000fe20003fa4070 */
[----:B------:R-:W-:Y:S01]  /*2750*/  @!P2 IMAD.IADD R91, R91, 0x1, -R3 ;  /* 0x000000015b5ba824 */ /* 0x000fe200078e0a03 */
[----:B------:R-:W-:Y:S01]  /*2760*/  ISETP.GE.AND P2, PT, R39, RZ, PT ;  /* 0x000000ff2700720c */ /* 0x000fe20003f46270 */
[----:B------:R-:W-:-:S04]  /*2770*/  IMAD.HI.U32 R39, R7, R44, RZ ;  /* 0x0000002c07277227 */ /* 0x000fc800078e00ff */
[----:B------:R-:W-:Y:S02]  /*2780*/  IMAD.MOV R38, RZ, RZ, -R38 ;  /* 0x000000ffff267224 */ /* 0x000fe400078e0a26 */
[----:B------:R-:W-:Y:S02]  /*2790*/  IMAD.MOV R39, RZ, RZ, -R39 ;  /* 0x000000ffff277224 */ /* 0x000fe400078e0a27 */
[C---:B------:R-:W-:Y:S02]  /*27a0*/  IMAD R38, R3.reuse, R38, R42 ;  /* 0x0000002603267224 */ /* 0x040fe400078e022a */
[----:B------:R-:W-:Y:S02]  /*27b0*/  IMAD.MOV R42, RZ, RZ, -R40 ;  /* 0x000000ffff2a7224 */ /* 0x000fe400078e0a28 */
[C---:B------:R-:W-:Y:S02]  /*27c0*/  IMAD R40, R3.reuse, R39, R44 ;  /* 0x0000002703287224 */ /* 0x040fe400078e022c */
[----:B------:R-:W-:Y:S01]  /*27d0*/  @!P6 IMAD.MOV R91, RZ, RZ, -R91 ;  /* 0x000000ffff5be224 */ /* 0x000fe200078e0a5b */
[----:B------:R-:W-:Y:S01]  /*27e0*/  ISETP.GT.U32.AND P6, PT, R3, R38, PT ;  /* 0x000000260300720c */ /* 0x000fe20003fc4070 */
[----:B------:R-:W-:Y:S01]  /*27f0*/  @!P5 IMAD.IADD R95, R95, 0x1, -R3 ;  /* 0x000000015f5fd824 */ /* 0x000fe200078e0a03 */
[C---:B------:R-:W-:Y:S01]  /*2800*/  ISETP.GT.U32.AND P5, PT, R3.reuse, R40, PT ;  /* 0x000000280300720c */ /* 0x040fe20003fa4070 */
[----:B------:R-:W-:Y:S01]  /*2810*/  IMAD R42, R3, R42, R46 ;  /* 0x0000002a032a7224 */ /* 0x000fe200078e022e */
[----:B------:R-:W-:Y:S01]  /*2820*/  IABS R46, R49 ;  /* 0x00000031002e7213 */ /* 0x000fe20000000000 */
[----:B------:R-:W-:-:S02]  /*2830*/  IMAD.MOV R41, RZ, RZ, -R41 ;  /* 0x000000ffff297224 */ /* 0x000fc400078e0a29 */
[----:B------:R-:W-:Y:S02]  /*2840*/  @!P3 IMAD.MOV R95, RZ, RZ, -R95 ;  /* 0x000000ffff5fb224 */ /* 0x000fe400078e0a5f */
[----:B------:R-:W-:-:S04]  /*2850*/  IMAD.HI.U32 R39, R7, R46, RZ ;  /* 0x0000002e07277227 */ /* 0x000fc800078e00ff */
[--C-:B------:R-:W-:Y:S01]  /*2860*/  @!P6 IMAD.IADD R38, R38, 0x1, -R3.reuse ;  /* 0x000000012626e824 */ /* 0x100fe200078e0a03 */
[C---:B------:R-:W-:Y:S01]  /*2870*/  ISETP.GT.U32.AND P6, PT, R3.reuse, R42, PT ;  /* 0x0000002a0300720c */ /* 0x040fe20003fc4070 */
[----:B------:R-:W-:Y:S02]  /*2880*/  @!P5 IMAD.IADD R40, R40, 0x1, -R3 ;  /* 0x000000012828d824 */ /* 0x000fe400078e0a03 */
[C---:B------:R-:W-:Y:S01]  /*2890*/  IMAD R44, R3.reuse, R41, R48 ;  /* 0x00000029032c7224 */ /* 0x040fe200078e0230 */
[----:B------:R-:W-:Y:S01]  /*28a0*/  ISETP.GT.U32.AND P5, PT, R3, R38, PT ;  /* 0x000000260300720c */ /* 0x000fe20003fa4070 */
[----:B------:R-:W-:Y:S01]  /*28b0*/  IMAD.MOV R39, RZ, RZ, -R39 ;  /* 0x000000ffff277224 */ /* 0x000fe200078e0a27 */
[----:B------:R-:W-:Y:S01]  /*28c0*/  IABS R48, R51 ;  /* 0x0000003300307213 */ /* 0x000fe20000000000 */
[----:B------:R-:W-:Y:S01]  /*28d0*/  IMAD.HI.U32 R41, R7, R50, RZ ;  /* 0x0000003207297227 */ /* 0x000fe200078e00ff */
[----:B------:R-:W-:-:S03]  /*28e0*/  ISETP.GT.U32.AND P3, PT, R3, R40, PT ;  /* 0x000000280300720c */ /* 0x000fc60003f64070 */
[----:B------:R-:W-:Y:S02]  /*28f0*/  IMAD R46, R3, R39, R46 ;  /* 0x00000027032e7224 */ /* 0x000fe400078e022e */
[----:B------:R-:W-:-:S04]  /*2900*/  IMAD.HI.U32 R39, R7, R48, RZ ;  /* 0x0000003007277227 */ /* 0x000fc800078e00ff */
[----:B------:R-:W-:Y:S02]  /*2910*/  IMAD.MOV R39, RZ, RZ, -R39 ;  /* 0x000000ffff277224 */ /* 0x000fe400078e0a27 */
[--C-:B------:R-:W-:Y:S01]  /*2920*/  @!P5 IMAD.IADD R38, R38, 0x1, -R3.reuse ;  /* 0x000000012626d824 */ /* 0x100fe200078e0a03 */
[C---:B------:R-:W-:Y:S01]  /*2930*/  ISETP.GT.U32.AND P5, PT, R3.reuse, R44, PT ;  /* 0x0000002c0300720c */ /* 0x040fe20003fa4070 */
[C---:B------:R-:W-:Y:S02]  /*2940*/  IMAD R48, R3.reuse, R39, R48 ;  /* 0x0000002703307224 */ /* 0x040fe400078e0230 */
[----:B------:R-:W-:Y:S02]  /*2950*/  IMAD.MOV.U32 R99, RZ, RZ, R38 ;  /* 0x000000ffff637224 */ /* 0x000fe400078e0026 */
[----:B------:R-:W-:Y:S02]  /*2960*/  @!P6 IMAD.IADD R42, R42, 0x1, -R3 ;  /* 0x000000012a2ae824 */ /* 0x000fe400078e0a03 */
[----:B------:R-:W-:Y:S01]  /*2970*/  @!P4 IMAD.MOV R99, RZ, RZ, -R99 ;  /* 0x000000ffff63c224 */ /* 0x000fe200078e0a63 */
[C---:B------:R-:W-:Y:S01]  /*2980*/  ISETP.GT.U32.AND P4, PT, R3.reuse, R46, PT ;  /* 0x0000002e0300720c */ /* 0x040fe20003f84070 */
[----:B------:R-:W-:Y:S01]  /*2990*/  @!P3 IMAD.IADD R40, R40, 0x1, -R3 ;  /* 0x000000012828b824 */ /* 0x000fe200078e0a03 */
[C---:B------:R-:W-:Y:S01]  /*29a0*/  ISETP.GT.U32.AND P3, PT, R3.reuse, R48, PT ;  /* 0x000000300300720c */ /* 0x040fe20003f64070 */
[----:B------:R-:W-:Y:S01]  /*29b0*/  IMAD.MOV R41, RZ, RZ, -R41 ;  /* 0x000000ffff297224 */ /* 0x000fe200078e0a29 */
[----:B------:R-:W-:Y:S01]  /*29c0*/  ISETP.GT.U32.AND P6, PT, R3, R42, PT ;  /* 0x0000002a0300720c */ /* 0x000fe20003fc4070 */
[----:B------:R-:W-:-:S02]  /*29d0*/  @!P2 IMAD.MOV R40, RZ, RZ, -R40 ;  /* 0x000000ffff28a224 */ /* 0x000fc400078e0a28 */
[----:B------:R-:W-:Y:S02]  /*29e0*/  IMAD R38, R3, R41, R50 ;  /* 0x0000002903267224 */ /* 0x000fe400078e0232 */
[----:B------:R-:W-:-:S04]  /*29f0*/  IMAD.HI.U32 R43, R7, R52, RZ ;  /* 0x00000034072b7227 */ /* 0x000fc800078e00ff */
[--C-:B------:R-:W-:Y:S02]  /*2a00*/  @!P4 IMAD.IADD R46, R46, 0x1, -R3.reuse ;  /* 0x000000012e2ec824 */ /* 0x100fe400078e0a03 */
[--C-:B------:R-:W-:Y:S02]  /*2a10*/  @!P3 IMAD.IADD R48, R48, 0x1, -R3.reuse ;  /* 0x000000013030b824 */ /* 0x100fe400078e0a03 */
[--C-:B------:R-:W-:Y:S01]  /*2a20*/  @!P6 IMAD.IADD R42, R42, 0x1, -R3.reuse ;  /* 0x000000012a2ae824 */ /* 0x100fe200078e0a03 */
[----:B------:R-:W-:Y:S01]  /*2a30*/  ISETP.GT.U32.AND P6, PT, R3, R38, PT ;  /* 0x000000260300720c */ /* 0x000fe20003fc4070 */
[----:B------:R-:W-:Y:S01]  /*2a40*/  IMAD.HI.U32 R39, R7, R54, RZ ;  /* 0x0000003607277227 */ /* 0x000fe200078e00ff */
[C---:B------:R-:W-:Y:S02]  /*2a50*/  ISETP.GT.U32.AND P3, PT, R3.reuse, R46, PT ;  /* 0x0000002e0300720c */ /* 0x040fe40003f64070 */
[----:B------:R-:W-:Y:S01]  /*2a60*/  ISETP.GT.U32.AND P2, PT, R3, R48, PT ;  /* 0x000000300300720c */ /* 0x000fe20003f44070 */
[----:B------:R-:W-:Y:S01]  /*2a70*/  @!P5 IMAD.IADD R44, R44, 0x1, -R3 ;  /* 0x000000012c2cd824 */ /* 0x000fe200078e0a03 */
[----:B------:R-:W-:Y:S01]  /*2a80*/  ISETP.GE.AND P5, PT, R45, RZ, PT ;  /* 0x000000ff2d00720c */ /* 0x000fe20003fa6270 */
[----:B------:R-:W-:Y:S01]  /*2a90*/  IMAD.MOV R43, RZ, RZ, -R43 ;  /* 0x000000ffff2b7224 */ /* 0x000fe200078e0a2b */
[----:B------:R-:W-:Y:S01]  /*2aa0*/  LOP3.LUT R45, R11, 0x66, RZ, 0xfc, !PT ;  /* 0x000000660b2d7812 */ /* 0x000fe200078efcff */
[----:B------:R-:W-:Y:S01]  /*2ab0*/  IMAD.MOV R39, RZ, RZ, -R39 ;  /* 0x000000ffff277224 */ /* 0x000fe200078e0a27 */
[C---:B------:R-:W-:Y:S01]  /*2ac0*/  ISETP.GT.U32.AND P4, PT, R3.reuse, R44, PT ;  /* 0x0000002c0300720c */ /* 0x040fe20003f84070 */
[----:B------:R-:W-:Y:S01]  /*2ad0*/  IMAD R50, R3, R43, R52 ;  /* 0x0000002b03327224 */ /* 0x000fe200078e0234 */
[----:B------:R-:W-:Y:S01]  /*2ae0*/  LOP3.LUT R43, R11, 0x68, RZ, 0xfc, !PT ;  /* 0x000000680b2b7812 */ /* 0x000fe200078efcff */
[C---:B------:R-:W-:Y:S01]  /*2af0*/  IMAD R52, R3.reuse, R39, R54 ;  /* 0x0000002703347224 */ /* 0x040fe200078e0236 */
[----:B------:R-:W-:Y:S01]  /*2b00*/  IABS R54, R45 ;  /* 0x0000002d00367213 */ /* 0x000fe20000000000 */
[--C-:B------:R-:W-:Y:S01]  /*2b10*/  @!P6 IMAD.IADD R38, R38, 0x1, -R3.reuse ;  /* 0x000000012626e824 */ /* 0x100fe200078e0a03 */
[----:B------:R-:W-:Y:S01]  /*2b20*/  IABS R56, R43 ;  /* 0x0000002b00387213 */ /* 0x000fe20000000000 */
[--C-:B------:R-:W-:Y:S01]  /*2b30*/  @!P3 IMAD.IADD R46, R46, 0x1, -R3.reuse ;  /* 0x000000012e2eb824 */ /* 0x100fe200078e0a03 */
[----:B------:R-:W-:Y:S01]  /*2b40*/  ISETP.GT.U32.AND P3, PT, R3, R52, PT ;  /* 0x000000340300720c */ /* 0x000fe20003f64070 */
[----:B------:R-:W-:Y:S01]  /*2b50*/  @!P2 IMAD.IADD R48, R48, 0x1, -R3 ;  /* 0x000000013030a824 */ /* 0x000fe200078e0a03 */
[----:B------:R-:W-:Y:S01]  /*2b60*/  ISETP.GE.AND P2, PT, R49, RZ, PT ;  /* 0x000000ff3100720c */ /* 0x000fe20003f46270 */
[----:B------:R-:W-:Y:S01]  /*2b70*/  IMAD.HI.U32 R39, R7, R54, RZ ;  /* 0x0000003607277227 */ /* 0x000fe200078e00ff */
[----:B------:R-:W-:-:S02]  /*2b80*/  ISETP.GT.U32.AND P6, PT, R3, R38, PT ;  /* 0x000000260300720c */ /* 0x000fc40003fc4070 */
[----:B------:R-:W-:Y:S01]  /*2b90*/  LOP3.LUT R49, R11, 0x74, RZ, 0xfc, !PT ;  /* 0x000000740b317812 */ /* 0x000fe200078efcff */
[----:B------:R-:W-:Y:S01]  /*2ba0*/  @!P5 IMAD.MOV R42, RZ, RZ, -R42 ;  /* 0x000000ffff2ad224 */ /* 0x000fe200078e0a2a */
[----:B------:R-:W-:Y:S01]  /*2bb0*/  ISETP.GT.U32.AND P5, PT, R3, R50, PT ;  /* 0x000000320300720c */ /* 0x000fe20003fa4070 */
[----:B------:R-:W-:Y:S01]  /*2bc0*/  IMAD.MOV R41, RZ, RZ, -R39 ;  /* 0x000000ffff297224 */ /* 0x000fe200078e0a27 */
[----:B------:R-:W-:Y:S01]  /*2bd0*/  IABS R72, R49 ;  /* 0x0000003100487213 */ /* 0x000fe20000000000 */
[--C-:B------:R-:W-:Y:S01]  /*2be0*/  @!P4 IMAD.IADD R44, R44, 0x1, -R3.reuse ;  /* 0x000000012c2cc824 */ /* 0x100fe200078e0a03 */
[----:B------:R-:W-:Y:S01]  /*2bf0*/  ISETP.GE.AND P4, PT, R47, RZ, PT ;  /* 0x000000ff2f00720c */ /* 0x000fe20003f86270 */
[----:B------:R-:W-:Y:S01]  /*2c00*/  IMAD R54, R3, R41, R54 ;  /* 0x0000002903367224 */ /* 0x000fe200078e0236 */
[C---:B------:R-:W-:Y:S01]  /*2c10*/  LOP3.LUT R41, R11.reuse, 0x6a, RZ, 0xfc, !PT ;  /* 0x0000006a0b297812 */ /* 0x040fe200078efcff */
[--C-:B------:R-:W-:Y:S01]  /*2c20*/  @!P3 IMAD.IADD R52, R52, 0x1, -R3.reuse ;  /* 0x000000013434b824 */ /* 0x100fe200078e0a03 */
[----:B------:R-:W-:Y:S01]  /*2c30*/  LOP3.LUT R47, R11, 0x72, RZ, 0xfc, !PT ;  /* 0x000000720b2f7812 */ /* 0x000fe200078efcff */
[----:B------:R-:W-:Y:S01]  /*2c40*/  @!P2 IMAD.MOV R46, RZ, RZ, -R46 ;  /* 0x000000ffff2ea224 */ /* 0x000fe200078e0a2e */
[----:B------:R-:W-:Y:S01]  /*2c50*/  ISETP.GT.U32.AND P2, PT, R3, R54, PT ;  /* 0x000000360300720c */ /* 0x000fe20003f44070 */
[--C-:B------:R-:W-:Y:S01]  /*2c60*/  @!P6 IMAD.IADD R38, R38, 0x1, -R3.reuse ;  /* 0x000000012626e824 */ /* 0x100fe200078e0a03 */
[----:B------:R-:W-:Y:S01]  /*2c70*/  ISETP.GE.AND P6, PT, R51, RZ, PT ;  /* 0x000000ff3300720c */ /* 0x000fe20003fc6270 */
[----:B------:R-:W-:Y:S01]  /*2c80*/  @!P5 IMAD.IADD R50, R50, 0x1, -R3 ;  /* 0x000000013232d824 */ /* 0x000fe200078e0a03 */
[----:B------:R-:W-:Y:S01]  /*2c90*/  ISETP.GT.U32.AND P3, PT, R3, R52, PT ;  /* 0x000000340300720c */ /* 0x000fe20003f64070 */
[----:B------:R-:W-:Y:S01]  /*2ca0*/  IMAD.HI.U32 R39, R7, R56, RZ ;  /* 0x0000003807277227 */ /* 0x000fe200078e00ff */
[----:B------:R-:W-:-:S02]  /*2cb0*/  ISETP.GE.AND P5, PT, R53, RZ, PT ;  /* 0x000000ff3500720c */ /* 0x000fc40003fa6270 */
[----:B------:R-:W-:Y:S01]  /*2cc0*/  IABS R58, R41 ;  /* 0x00000029003a7213 */ /* 0x000fe20000000000 */
[----:B------:R-:W-:Y:S01]  /*2cd0*/  @!P4 IMAD.MOV R44, RZ, RZ, -R44 ;  /* 0x000000ffff2cc224 */ /* 0x000fe200078e0a2c */
[----:B------:R-:W-:Y:S01]  /*2ce0*/  ISETP.GT.U32.AND P4, PT, R3, R50, PT ;  /* 0x000000320300720c */ /* 0x000fe20003f84070 */
[----:B------:R-:W-:Y:S01]  /*2cf0*/  IMAD.MOV R39, RZ, RZ, -R39 ;  /* 0x000000ffff277224 */ /* 0x000fe200078e0a27 */
[----:B------:R-:W-:Y:S01]  /*2d00*/  IABS R70, R47 ;  /* 0x0000002f00467213 */ /* 0x000fe20000000000 */
[--C-:B------:R-:W-:Y:S01]  /*2d10*/  @!P2 IMAD.IADD R54, R54, 0x1, -R3.reuse ;  /* 0x000000013636a824 */ /* 0x100fe200078e0a03 */
[----:B------:R-:W-:Y:S01]  /*2d20*/  LOP3.LUT R51, R11, 0x76, RZ, 0xfc, !PT ;  /* 0x000000760b337812 */ /* 0x000fe200078efcff */
[----:B------:R-:W-:Y:S01]  /*2d30*/  IMAD R56, R3, R39, R56 ;  /* 0x0000002703387224 */ /* 0x000fe200078e0238 */
[----:B------:R-:W-:Y:S01]  /*2d40*/  LOP3.LUT R39, R11, 0x6c, RZ, 0xfc, !PT ;  /* 0x0000006c0b277812 */ /* 0x000fe200078efcff */
[----:B------:R-:W-:Y:S01]  /*2d50*/  @!P6 IMAD.MOV R48, RZ, RZ, -R48 ;  /* 0x000000ffff30e224 */ /* 0x000fe200078e0a30 */
[----:B------:R-:W-:Y:S01]  /*2d60*/  ISETP.GE.AND P6, PT, R55, RZ, PT ;  /* 0x000000ff3700720c */ /* 0x000fe20003fc6270 */
[--C-:B------:R-:W-:Y:S01]  /*2d70*/  @!P3 IMAD.IADD R52, R52, 0x1, -R3.reuse ;  /* 0x000000013434b824 */ /* 0x100fe200078e0a03 */
[C---:B------:R-:W-:Y:S01]  /*2d80*/  ISETP.GT.U32.AND P3, PT, R3.reuse, R56, PT ;  /* 0x000000380300720c */ /* 0x040fe20003f64070 */
[----:B------:R-:W-:Y:S01]  /*2d90*/  IMAD.MOV.U32 R249, RZ, RZ, R38 ;  /* 0x000000fffff97224 */ /* 0x000fe200078e0026 */
[----:B------:R-:W-:Y:S01]  /*2da0*/  ISETP.GT.U32.AND P2, PT, R3, R54, PT ;  /* 0x000000360300720c */ /* 0x000fe20003f44070 */
[----:B------:R-:W-:Y:S01]  /*2db0*/  @!P4 IMAD.IADD R50, R50, 0x1, -R3 ;  /* 0x000000013232c824 */ /* 0x000fe200078e0a03 */
[----:B------:R-:W-:Y:S01]  /*2dc0*/  ISETP.GE.AND P4, PT, R45, RZ, PT ;  /* 0x000000ff2d00720c */ /* 0x000fe20003f86270 */
[----:B------:R-:W-:Y:S01]  /*2dd0*/  IMAD.HI.U32 R38, R7, R58, RZ ;  /* 0x0000003a07267227 */ /* 0x000fe200078e00ff */
[----:B------:R-:W-:-:S02]  /*2de0*/  IABS R60, R39 ;  /* 0x00000027003c7213 */ /* 0x000fc40000000000 */
[----:B------:R-:W-:Y:S01]  /*2df0*/  LOP3.LUT R45, R11, 0x70, RZ, 0xfc, !PT ;  /* 0x000000700b2d7812 */ /* 0x000fe200078efcff */
[----:B------:R-:W-:Y:S01]  /*2e00*/  @!P5 IMAD.MOV R249, RZ, RZ, -R249 ;  /* 0x000000fffff9d224 */ /* 0x000fe200078e0af9 */
[----:B------:R-:W-:Y:S01]  /*2e10*/  ISETP.GE.AND P5, PT, R57, RZ, PT ;  /* 0x000000ff3900720c */ /* 0x000fe20003fa6270 */
[----:B------:R-:W-:Y:S01]  /*2e20*/  IMAD.MOV R38, RZ, RZ, -R38 ;  /* 0x000000ffff267224 */ /* 0x000fe200078e0a26 */
[----:B------:R-:W-:Y:S01]  /*2e30*/  LOP3.LUT R53, R11, 0x78, RZ, 0xfc, !PT ;  /* 0x000000780b357812 */ /* 0x000fe200078efcff */
[----:B------:R-:W-:Y:S01]  /*2e40*/  @!P6 IMAD.MOV R50, RZ, RZ, -R50 ;  /* 0x000000ffff32e224 */ /* 0x000fe200078e0a32 */
[----:B------:R-:W-:Y:S01]  /*2e50*/  ISETP.GE.AND P6, PT, R43, RZ, PT ;  /* 0x000000ff2b00720c */ /* 0x000fe20003fc6270 */
[--C-:B------:R-:W-:Y:S01]  /*2e60*/  @!P3 IMAD.IADD R56, R56, 0x1, -R3.reuse ;  /* 0x000000013838b824 */ /* 0x100fe200078e0a03 */
        /* <DEDUP_REMOVED lines=9> */
[----:B------:R-:W-:Y:S01]  /*2f00*/  IMAD.HI.U32 R39, R7, R60, RZ ;  /* 0x0000003c07277227 */ /* 0x000fe200078e00ff */
[----:B------:R-:W-:-:S02]  /*2f10*/  ISETP.GE.AND P5, PT, R41, RZ, PT ;  /* 0x000000ff2900720c */ /* 0x000fc40003fa6270 */
[----:B------:R-:W-:Y:S01]  /*2f20*/  LOP3.LUT R38, R204, 0x3f, RZ, 0xc0, !PT ;  /* 0x0000003fcc267812 */ /* 0x000fe200078ec0ff */
[----:B------:R-:W-:Y:S01]  /*2f30*/  IMAD.HI.U32 R41, R7, R62, RZ ;  /* 0x0000003e07297227 */ /* 0x000fe200078e00ff */
[----:B------:R-:W-:Y:S02]  /*2f40*/  IABS R74, R51 ;  /* 0x00000033004a7213 */ /* 0x000fe40000000000 */
[----:B------:R-:W-:Y:S01]  /*2f50*/  IABS R76, R53 ;  /* 0x00000035004c7213 */ /* 0x000fe20000000000 */
[----:B------:R-:W-:Y:S02]  /*2f60*/  IMAD.MOV R39, RZ, RZ, -R39 ;  /* 0x000000ffff277224 */ /* 0x000fe400078e0a27 */
[----:B------:R-:W-:Y:S02]  /*2f70*/  IMAD.MOV R41, RZ, RZ, -R41 ;  /* 0x000000ffff297224 */ /* 0x000fe400078e0a29 */
[----:B------:R-:W-:Y:S02]  /*2f80*/  IMAD R61, R37, 0x40, R38 ;  /* 0x00000040253d7824 */ /* 0x000fe400078e0226 */
[----:B------:R-:W-:-:S02]  /*2f90*/  IMAD R38, R3, R39, R60 ;  /* 0x0000002703267224 */ /* 0x000fc400078e023c */
[--C-:B------:R-:W-:Y:S01]  /*2fa0*/  @!P3 IMAD.IADD R56, R56, 0x1, -R3.reuse ;  /* 0x000000013838b824 */ /* 0x100fe200078e0a03 */
[----:B------:R-:W-:Y:S01]  /*2fb0*/  ISETP.GE.AND P3, PT, R43, RZ, PT ;  /* 0x000000ff2b00720c */ /* 0x000fe20003f66270 */
[C---:B------:R-:W-:Y:S01]  /*2fc0*/  IMAD R60, R3.reuse, R41, R62 ;  /* 0x00000029033c7224 */ /* 0x040fe200078e023e */
[----:B------:R-:W-:Y:S01]  /*2fd0*/  IABS R62, R45 ;  /* 0x0000002d003e7213 */ /* 0x000fe20000000000 */
[----:B------:R-:W-:Y:S01]  /*2fe0*/  @!P4 IMAD.IADD R58, R58, 0x1, -R3 ;  /* 0x000000013a3ac824 */ /* 0x000fe200078e0a03 */
[----:B------:R1:W-:Y:S01]  /*2ff0*/  STL [R1+0xb4], R61 ;  /* 0x0000b43d01007387 */ /* 0x0003e20000100800 */
[----:B------:R-:W-:Y:S01]  /*3000*/  @!P6 IMAD.MOV R56, RZ, RZ, -R56 ;  /* 0x000000ffff38e224 */ /* 0x000fe200078e0a38 */
[----:B------:R-:W-:Y:S01]  /*3010*/  ISETP.GT.U32.AND P6, PT, R3, R38, PT ;  /* 0x000000260300720c */ /* 0x000fe20003fc4070 */
[----:B------:R-:W-:Y:S01]  /*3020*/  IMAD.HI.U32 R37, R7, R62, RZ ;  /* 0x0000003e07257227 */ /* 0x000fe200078e00ff */
[----:B------:R-:W-:-:S03]  /*3030*/  ISETP.GT.U32.AND P4, PT, R3, R58, PT ;  /* 0x0000003a0300720c */ /* 0x000fc60003f84070 */
[----:B------:R-:W-:Y:S02]  /*3040*/  IMAD.MOV R39, RZ, RZ, -R37 ;  /* 0x000000ffff277224 */ /* 0x000fe400078e0a25 */
[----:B------:R-:W-:-:S04]  /*3050*/  IMAD.HI.U32 R37, R7, R70, RZ ;  /* 0x0000004607257227 */ /* 0x000fc800078e00ff */
[C---:B------:R-:W-:Y:S02]  /*3060*/  IMAD R62, R3.reuse, R39, R62 ;  /* 0x00000027033e7224 */ /* 0x040fe400078e023e */
[--C-:B------:R-:W-:Y:S02]  /*3070*/  @!P6 IMAD.IADD R38, R38, 0x1, -R3.reuse ;  /* 0x000000012626e824 */ /* 0x100fe400078e0a03 */
[----:B------:R-:W-:Y:S01]  /*3080*/  @!P4 IMAD.IADD R58, R58, 0x1, -R3 ;  /* 0x000000013a3ac824 */ /* 0x000fe200078e0a03 */
[C---:B------:R-:W-:Y:S01]  /*3090*/  ISETP.GT.U32.AND P6, PT, R3.reuse, R62, PT ;  /* 0x0000003e0300720c */ /* 0x040fe20003fc4070 */
[----:B------:R-:W-:Y:S01]  /*30a0*/  IMAD.MOV R37, RZ, RZ, -R37 ;  /* 0x000000ffff257224 */ /* 0x000fe200078e0a25 */
[C---:B------:R-:W-:Y:S01]  /*30b0*/  ISETP.GT.U32.AND P4, PT, R3.reuse, R60, PT ;  /* 0x0000003c0300720c */ /* 0x040fe20003f84070 */
[----:B------:R-:W-:Y:S01]  /*30c0*/  @!P5 IMAD.MOV R58, RZ, RZ, -R58 ;  /* 0x000000ffff3ad224 */ /* 0x000fe200078e0a3a */
[C---:B------:R-:W-:Y:S01]  /*30d0*/  ISETP.GT.U32.AND P5, PT, R3.reuse, R38, PT ;  /* 0x000000260300720c */ /* 0x040fe20003fa4070 */
[----:B------:R-:W-:Y:S01]  /*30e0*/  IMAD R70, R3, R37, R70 ;  /* 0x0000002503467224 */ /* 0x000fe200078e0246 */
[----:B------:R-:W-:Y:S01]  /*30f0*/  IABS R37, R61 ;  /* 0x0000003d00257213 */ /* 0x000fe20000000000 */
[----:B------:R-:W-:-:S04]  /*3100*/  IMAD.HI.U32 R41, R7, R74, RZ ;  /* 0x0000004a07297227 */ /* 0x000fc800078e00ff */
[----:B------:R-:W-:-:S04]  /*3110*/  IMAD.HI.U32 R43, R7, R76, RZ ;  /* 0x0000004c072b7227 */ /* 0x000fc800078e00ff */
[--C-:B------:R-:W-:Y:S02]  /*3120*/  @!P6 IMAD.IADD R62, R62, 0x1, -R3.reuse ;  /* 0x000000013e3ee824 */ /* 0x100fe400078e0a03 */
[--C-:B------:R-:W-:Y:S02]  /*3130*/  @!P4 IMAD.IADD R60, R60, 0x1, -R3.reuse ;  /* 0x000000013c3cc824 */ /* 0x100fe400078e0a03 */
[----:B------:R-:W-:Y:S01]  /*3140*/  @!P5 IMAD.IADD R38, R38, 0x1, -R3 ;  /* 0x000000012626d824 */ /* 0x000fe200078e0a03 */
[----:B------:R-:W-:Y:S01]  /*3150*/  ISETP.GT.U32.AND P6, PT, R3, R62, PT ;  /* 0x0000003e0300720c */ /* 0x000fe20003fc4070 */
[----:B------:R-:W-:Y:S01]  /*3160*/  IMAD.HI.U32 R39, R7, R72, RZ ;  /* 0x0000004807277227 */ /* 0x000fe200078e00ff */
[C---:B------:R-:W-:Y:S02]  /*3170*/  ISETP.GT.U32.AND P5, PT, R3.reuse, R70, PT ;  /* 0x000000460300720c */ /* 0x040fe40003fa4070 */
[----:B------:R-:W-:Y:S01]  /*3180*/  ISETP.GT.U32.AND P4, PT, R3, R60, PT ;  /* 0x0000003c0300720c */ /* 0x000fe20003f84070 */
[----:B------:R-:W-:-:S02]  /*3190*/  IMAD.MOV R41, RZ, RZ, -R41 ;  /* 0x000000ffff297224 */ /* 0x000fc400078e0a29 */
[----:B------:R-:W-:Y:S02]  /*31a0*/  IMAD.MOV R43, RZ, RZ, -R43 ;  /* 0x000000ffff2b7224 */ /* 0x000fe400078e0a2b */
[----:B------:R-:W-:Y:S02]  /*31b0*/  IMAD.MOV R39, RZ, RZ, -R39 ;  /* 0x000000ffff277224 */ /* 0x000fe400078e0a27 */
[----:B------:R-:W-:Y:S01]  /*31c0*/  IMAD R74, R3, R41, R74 ;  /* 0x00000029034a7224 */ /* 0x000fe200078e024a */
[----:B------:R-:W-:Y:S01]  /*31d0*/  LOP3.LUT R41, R11, 0x7a, RZ, 0xfc, !PT ;  /* 0x0000007a0b297812 */ /* 0x000fe200078efcff */
[C---:B------:R-:W-:Y:S02]  /*31e0*/  IMAD R76, R3.reuse, R43, R76 ;  /* 0x0000002b034c7224 */ /* 0x040fe400078e024c */
[----:B------:R-:W-:Y:S01]  /*31f0*/  IMAD R72, R3, R39, R72 ;  /* 0x0000002703487224 */ /* 0x000fe200078e0248 */
[----:B------:R-:W-:Y:S01]  /*3200*/  LOP3.LUT R39, R11, 0x7c, RZ, 0xfc, !PT ;  /* 0x0000007c0b277812 */ /* 0x000fe200078efcff */
[--C-:B------:R-:W-:Y:S01]  /*3210*/  @!P6 IMAD.IADD R62, R62, 0x1, -R3.reuse ;  /* 0x000000013e3ee824 */ /* 0x100fe200078e0a03 */
[C---:B------:R-:W-:Y:S01]  /*3220*/  ISETP.GT.U32.AND P6, PT, R3.reuse, R74, PT ;  /* 0x0000004a0300720c */ /* 0x040fe20003fc4070 */
[--C-:B------:R-:W-:Y:S01]  /*3230*/  @!P5 IMAD.IADD R70, R70, 0x1, -R3.reuse ;  /* 0x000000014646d824 */ /* 0x100fe200078e0a03 */
[C---:B------:R-:W-:Y:S01]  /*3240*/  ISETP.GT.U32.AND P5, PT, R3.reuse, R76, PT ;  /* 0x0000004c0300720c */ /* 0x040fe20003fa4070 */
[----:B------:R-:W-:Y:S01]  /*3250*/  @!P4 IMAD.IADD R60, R60, 0x1, -R3 ;  /* 0x000000013c3cc824 */ /* 0x000fe200078e0a03 */
[----:B------:R-:W-:Y:S01]  /*3260*/  ISETP.GT.U32.AND P4, PT, R3, R72, PT ;  /* 0x000000480300720c */ /* 0x000fe20003f84070 */
[----:B------:R-:W-:Y:S01]  /*3270*/  @!P2 IMAD.MOV R38, RZ, RZ, -R38 ;  /* 0x000000ffff26a224 */ /* 0x000fe200078e0a26 */
[----:B------:R-:W-:Y:S01]  /*3280*/  IABS R78, R41 ;  /* 0x00000029004e7213 */ /* 0x000fe20000000000 */
[----:B------:R-:W-:Y:S01]  /*3290*/  @!P3 IMAD.MOV R60, RZ, RZ, -R60 ;  /* 0x000000ffff3cb224 */ /* 0x000fe200078e0a3c */
[----:B------:R-:W-:Y:S01]  /*32a0*/  IABS R80, R39 ;  /* 0x0000002700507213 */ /* 0x000fe20000000000 */
[----:B------:R-:W-:-:S04]  /*32b0*/  IMAD.HI.U32 R13, R13, R37, RZ ;  /* 0x000000250d0d7227 */ /* 0x000fc800078e00ff */
[--C-:B------:R-:W-:Y:S01]  /*32c0*/  @!P6 IMAD.IADD R74, R74, 0x1, -R3.reuse ;  /* 0x000000014a4ae824 */ /* 0x100fe200078e0a03 */
[----:B------:R-:W-:Y:S01]  /*32d0*/  ISETP.GT.U32.AND P6, PT, R3, R70, PT ;  /* 0x000000460300720c */ /* 0x000fe20003fc4070 */
[----:B------:R-:W-:Y:S02]  /*32e0*/  @!P5 IMAD.IADD R76, R76, 0x1, -R3 ;  /* 0x000000014c4cd824 */ /* 0x000fe400078e0a03 */
[----:B------:R-:W-:Y:S01]  /*32f0*/  IMAD.HI.U32 R11, R7, R78, RZ ;  /* 0x0000004e070b7227 */ /* 0x000fe200078e00ff */
[C---:B------:R-:W-:Y:S02]  /*3300*/  ISETP.GT.U32.AND P3, PT, R3.reuse, R74, PT ;  /* 0x0000004a0300720c */ /* 0x040fe40003f64070 */
[----:B------:R-:W-:Y:S01]  /*3310*/  ISETP.GT.U32.AND P5, PT, R3, R76, PT ;  /* 0x0000004c0300720c */ /* 0x000fe20003fa4070 */
[----:B------:R-:W-:-:S04]  /*3320*/  IMAD.HI.U32 R7, R7, R80, RZ ;  /* 0x0000005007077227 */ /* 0x000fc800078e00ff */
[----:B------:R-:W-:Y:S01]  /*3330*/  @!P4 IMAD.IADD R72, R72, 0x1, -R3 ;  /* 0x000000014848c824 */ /* 0x000fe200078e0a03 */
[----:B------:R-:W-:Y:S01]  /*3340*/  ISETP.GE.AND P4, PT, R45, RZ, PT ;  /* 0x000000ff2d00720c */ /* 0x000fe20003f86270 */
[----:B------:R-:W-:Y:S01]  /*3350*/  IMAD.MOV R7, RZ, RZ, -R7 ;  /* 0x000000ffff077224 */ /* 0x000fe200078e0a07 */
[----:B------:R-:W-:Y:S01]  /*3360*/  LOP3.LUT R45, R2, 0x10, RZ, 0xfc, !PT ;  /* 0x00000010022d7812 */ /* 0x000fe200078efcff */
[----:B------:R-:W-:Y:S01]  /*3370*/  IMAD.MOV R11, RZ, RZ, -R11 ;  /* 0x000000ffff0b7224 */ /* 0x000fe200078e0a0b */
[C---:B------:R-:W-:Y:S01]  /*3380*/  ISETP.GT.U32.AND P2, PT, R3.reuse, R72, PT ;  /* 0x000000480300720c */ /* 0x040fe20003f44070 */
[C---:B------:R-:W-:Y:S02]  /*3390*/  IMAD R80, R3.reuse, R7, R80 ;  /* 0x0000000703507224 */ /* 0x040fe400078e0250 */
[----:B------:R-:W-:Y:S02]  /*33a0*/  IMAD R78, R3, R11, R78 ;  /* 0x0000000b034e7224 */ /* 0x000fe400078e024e */
[----:B------:R-:W-:-:S02]  /*33b0*/  IMAD.MOV.U32 R11, RZ, RZ, R62 ;  /* 0x000000ffff0b7224 */ /* 0x000fc400078e003e */
[----:B------:R-:W-:Y:S01]  /*33c0*/  @!P6 IMAD.IADD R70, R70, 0x1, -R3 ;  /* 0x000000014646e824 */ /* 0x000fe200078e0a03 */
[C---:B------:R-:W-:Y:S01]  /*33d0*/  ISETP.GT.U32.AND P6, PT, R3.reuse, R80, PT ;  /* 0x000000500300720c */ /* 0x040fe20003fc4070 */
[----:B------:R-:W-:Y:S01]  /*33e0*/  @!P4 IMAD.MOV R11, RZ, RZ, -R11 ;  /* 0x000000ffff0bc224 */ /* 0x000fe200078e0a0b */
[----:B------:R-:W-:Y:S01]  /*33f0*/  ISETP.GT.U32.AND P4, PT, R3, R78, PT ;  /* 0x0000004e0300720c */ /* 0x000fe20003f84070 */
[----:B------:R-:W-:Y:S01]  /*3400*/  @!P5 IMAD.IADD R76, R76, 0x1, -R3 ;  /* 0x000000014c4cd824 */ /* 0x000fe200078e0a03 */
[----:B------:R-:W-:Y:S01]  /*3410*/  ISETP.GE.AND P5, PT, R49, RZ, PT ;  /* 0x000000ff3100720c */ /* 0x000fe20003fa6270 */
[----:B------:R-:W-:Y:S02]  /*3420*/  IMAD.MOV R13, RZ, RZ, -R13 ;  /* 0x000000ffff0d7224 */ /* 0x000fe400078e0a0d */
[----:B------:R-:W-:Y:S02]  /*3430*/  IMAD.MOV.U32 R43, RZ, RZ, c[0x0][0x188] ;  /* 0x00006200ff2b7624 */ /* 0x000fe400078e00ff */
[----:B------:R-:W-:Y:S01]  /*3440*/  @!P3 IMAD.IADD R74, R74, 0x1, -R3 ;  /* 0x000000014a4ab824 */ /* 0x000fe200078e0a03 */
[----:B------:R-:W-:Y:S01]  /*3450*/  ISETP.GE.AND P3, PT, R47, RZ, PT ;  /* 0x000000ff2f00720c */ /* 0x000fe20003f66270 */
[----:B------:R-:W-:Y:S01]  /*3460*/  IMAD R7, R4, R13, R37 ;  /* 0x0000000d04077224 */ /* 0x000fe200078e0225 */
[----:B------:R-:W-:Y:S01]  /*3470*/  LOP3.LUT R37, R2, 0xc, RZ, 0xfc, !PT ;  /* 0x0000000c02257812 */ /* 0x000fe200078efcff */
[----:B------:R-:W-:-:S02]  /*3480*/  IMAD R227, R43, 0x4, R228 ;  /* 0x000000042be37824 */ /* 0x000fc400078e02e4 */
[--C-:B------:R-:W-:Y:S01]  /*3490*/  @!P2 IMAD.IADD R72, R72, 0x1, -R3.reuse ;  /* 0x000000014848a824 */ /* 0x100fe200078e0a03 */
[----:B------:R-:W-:Y:S01]  /*34a0*/  ISETP.GT.U32.AND P2, PT, R4, R7, PT ;  /* 0x000000070400720c */ /* 0x000fe20003f44070 */
[----:B------:R-:W-:Y:S01]  /*34b0*/  @!P6 IMAD.IADD R80, R80, 0x1, -R3 ;  /* 0x000000015050e824 */ /* 0x000fe200078e0a03 */
[----:B------:R-:W-:Y:S01]  /*34c0*/  ISETP.GE.AND P6, PT, R69, c[0x0][0x180], PT ;  /* 0x0000600045007a0c */ /* 0x000fe20003fc6270 */
[----:B------:R-:W-:Y:S02]  /*34d0*/  IMAD R226, R43, 0x4, R227 ;  /* 0x000000042be27824 */ /* 0x000fe400078e02e3 */
[----:B------:R-:W-:Y:S01]  /*34e0*/  @!P4 IMAD.IADD R78, R78, 0x1, -R3 ;  /* 0x000000014e4ec824 */ /* 0x000fe200078e0a03 */
[----:B------:R-:W-:Y:S01]  /*34f0*/  ISETP.GE.AND P4, PT, R51, RZ, PT ;  /* 0x000000ff3300720c */ /* 0x000fe20003f86270 */
[----:B------:R-:W-:Y:S01]  /*3500*/  @!P5 IMAD.MOV R72, RZ, RZ, -R72 ;  /* 0x000000ffff48d224 */ /* 0x000fe200078e0a48 */
[----:B------:R-:W-:Y:S01]  /*3510*/  ISETP.GT.U32.AND P5, PT, R3, R80, PT ;  /* 0x000000500300720c */ /* 0x000fe20003fa4070 */
[----:B------:R-:W-:Y:S01]  /*3520*/  IMAD R225, R43, 0x4, R226 ;  /* 0x000000042be17824 */ /* 0x000fe200078e02e2 */
[----:B------:R-:W-:Y:S01]  /*3530*/  SEL R13, R202, RZ, !P6 ;  /* 0x000000ffca0d7207 */ /* 0x000fe20007000000 */
[----:B------:R-:W-:Y:S01]  /*3540*/  @!P3 IMAD.MOV R70, RZ, RZ, -R70 ;  /* 0x000000ffff46b224 */ /* 0x000fe200078e0a46 */
[----:B------:R-:W-:Y:S01]  /*3550*/  ISETP.GT.U32.AND P3, PT, R3, R78, PT ;  /* 0x0000004e0300720c */ /* 0x000fe20003f64070 */
[----:B------:R-:W-:Y:S01]  /*3560*/  IMAD R224, R43, 0x4, R225 ;  /* 0x000000042be07824 */ /* 0x000fe200078e02e1 */
[----:B------:R-:W-:Y:S01]  /*3570*/  ISETP.NE.U32.AND P6, PT, R13, RZ, PT ;  /* 0x000000ff0d00720c */ /* 0x000fe20003fc5070 */
[----:B------:R-:W-:Y:S01]  /*3580*/  @!P2 IMAD.IADD R7, R7, 0x1, -R4 ;  /* 0x000000010707a824 */ /* 0x000fe200078e0a04 */
[----:B------:R-:W-:Y:S01]  /*3590*/  ISETP.GE.AND P2, PT, R53, RZ, PT ;  /* 0x000000ff3500720c */ /* 0x000fe20003f46270 */
[----:B------:R-:W-:-:S02]  /*35a0*/  IMAD R106, R43, 0x4, R224 ;  /* 0x000000042b6a7824 */ /* 0x000fc400078e02e0 */
[----:B------:R-:W-:Y:S01]  /*35b0*/  @!P4 IMAD.MOV R74, RZ, RZ, -R74 ;  /* 0x000000ffff4ac224 */ /* 0x000fe200078e0a4a */
[----:B------:R-:W-:Y:S01]  /*35c0*/  ISETP.GT.U32.AND P4, PT, R4, R7, PT ;  /* 0x000000070400720c */ /* 0x000fe20003f84070 */
[----:B------:R-:W-:Y:S02]  /*35d0*/  IMAD R222, R43, 0x4, R106 ;  /* 0x000000042bde7824 */ /* 0x000fe400078e026a */
[--C-:B------:R-:W-:Y:S01]  /*35e0*/  @!P5 IMAD.IADD R80, R80, 0x1, -R3.reuse ;  /* 0x000000015050d824 */ /* 0x100fe200078e0a03 */
[----:B------:R-:W-:Y:S01]  /*35f0*/  ISETP.GE.AND P5, PT, R37, c[0x0][0x180], PT ;  /* 0x0000600025007a0c */ /* 0x000fe20003fa6270 */
[C---:B------:R-:W-:Y:S02]  /*3600*/  IMAD R221, R43.reuse, 0x4, R222 ;  /* 0x000000042bdd7824 */ /* 0x040fe400078e02de */
[----:B------:R-:W-:Y:S01]  /*3610*/  @!P3 IMAD.IADD R78, R78, 0x1, -R3 ;  /* 0x000000014e4eb824 */ /* 0x000fe200078e0a03 */
[----:B------:R-:W-:Y:S01]  /*3620*/  SEL R3, R202, RZ, !P5 ;  /* 0x000000ffca037207 */ /* 0x000fe20006800000 */
[----:B------:R-:W-:Y:S01]  /*3630*/  IMAD R220, R43, 0x4, R221 ;  /* 0x000000042bdc7824 */ /* 0x000fe200078e02dd */
[----:B------:R-:W-:Y:S01]  /*3640*/  ISETP.GE.AND P5, PT, R61, RZ, PT ;  /* 0x000000ff3d00720c */ /* 0x000fe20003fa6270 */
[----:B------:R-:W-:Y:S01]  /*3650*/  @!P2 IMAD.MOV R76, RZ, RZ, -R76 ;  /* 0x000000ffff4ca224 */ /* 0x000fe200078e0a4c */
[----:B------:R-:W-:Y:S01]  /*3660*/  ISETP.GE.AND P3, PT, R39, RZ, PT ;  /* 0x000000ff2700720c */ /* 0x000fe20003f66270 */
[----:B------:R-:W-:Y:S01]  /*3670*/  IMAD R219, R43, 0x4, R220 ;  /* 0x000000042bdb7824 */ /* 0x000fe200078e02dc */
[----:B------:R-:W-:Y:S01]  /*3680*/  ISETP.GE.AND P2, PT, R41, RZ, PT ;  /* 0x000000ff2900720c */ /* 0x000fe20003f46270 */
[----:B------:R-:W-:Y:S01]  /*3690*/  @!P4 IMAD.IADD R7, R7, 0x1, -R4 ;  /* 0x000000010707c824 */ /* 0x000fe200078e0a04 */
[----:B------:R-:W-:Y:S01]  /*36a0*/  ISETP.GE.AND P4, PT, R45, c[0x0][0x180], PT ;  /* 0x000060002d007a0c */ /* 0x000fe20003f86270 */
[----:B------:R-:W-:-:S02]  /*36b0*/  IMAD R218, R43, 0x4, R219 ;  /* 0x000000042bda7824 */ /* 0x000fc400078e02db */
[----:B------:R-:W-:Y:S01]  /*36c0*/  IMAD.SHL.U32 R216, R227, 0x4, RZ ;  /* 0x00000004e3d87824 */ /* 0x000fe200078e00ff */
[----:B------:R-:W-:Y:S01]  /*36d0*/  SEL R4, R202, RZ, !P4 ;  /* 0x000000ffca047207 */ /* 0x000fe20006000000 */
[C---:B------:R-:W-:Y:S01]  /*36e0*/  IMAD R217, R43.reuse, 0x4, R218 ;  /* 0x000000042bd97824 */ /* 0x040fe200078e02da */
[----:B------:R-:W-:Y:S01]  /*36f0*/  ISETP.NE.AND P4, PT, RZ, c[0x0][0x17c], PT ;  /* 0x00005f00ff007a0c */ /* 0x000fe20003f85270 */
[----:B------:R-:W-:Y:S01]  /*3700*/  @!P5 IMAD.MOV R7, RZ, RZ, -R7 ;  /* 0x000000ffff07d224 */ /* 0x000fe200078e0a07 */
[----:B------:R-:W-:Y:S01]  /*3710*/  ISETP.NE.AND P5, PT, RZ, c[0x0][0x178], PT ;  /* 0x00005e00ff007a0c */ /* 0x000fe20003fa5270 */
[C---:B------:R-:W-:Y:S02]  /*3720*/  IMAD R13, R43.reuse, 0x4, R217 ;  /* 0x000000042b0d7824 */ /* 0x040fe400078e02d9 */
[----:B------:R-:W-:Y:S01]  /*3730*/  @!P3 IMAD.MOV R80, RZ, RZ, -R80 ;  /* 0x000000ffff50b224 */ /* 0x000fe200078e0a50 */
[----:B------:R-:W-:Y:S01]  /*3740*/  ISETP.NE.U32.AND P3, PT, R4, RZ, PT ;  /* 0x000000ff0400720c */ /* 0x000fe20003f65070 */
[----:B------:R-:W-:Y:S01]  /*3750*/  IMAD R37, R43, 0x4, R13 ;  /* 0x000000042b257824 */ /* 0x000fe200078e020d */
[----:B------:R-:W-:Y:S01]  /*3760*/  LOP3.LUT R4, RZ, c[0x0][0x17c], RZ, 0x33, !PT ;  /* 0x00005f00ff047a12 */ /* 0x000fe200078e33ff */
[----:B------:R-:W-:Y:S01]  /*3770*/  @!P2 IMAD.MOV R78, RZ, RZ, -R78 ;  /* 0x000000ffff4ea224 */ /* 0x000fe200078e0a4e */
[----:B------:R-:W-:Y:S01]  /*3780*/  ISETP.NE.U32.AND P2, PT, R3, RZ, PT ;  /* 0x000000ff0300720c */ /* 0x000fe20003f45070 */
[C---:B------:R-:W-:Y:S01]  /*3790*/  IMAD R39, R43.reuse, 0x4, R37 ;  /* 0x000000042b277824 */ /* 0x040fe200078e0225 */
[----:B------:R-:W-:Y:S01]  /*37a0*/  SEL R51, R4, R5, !P4 ;  /* 0x0000000504337207 */ /* 0x000fe20006000000 */
[----:B------:R-:W-:Y:S01]  /*37b0*/  IMAD.SHL.U32 R215, R226, 0x4, RZ ;  /* 0x00000004e2d77824 */ /* 0x000fe200078e00ff */
[C---:B------:R-:W-:Y:S01]  /*37c0*/  SEL R53, R4.reuse, R6, !P4 ;  /* 0x0000000604357207 */ /* 0x040fe20006000000 */
[----:B------:R-:W-:Y:S01]  /*37d0*/  IMAD R41, R43, 0x4, R39 ;  /* 0x000000042b297824 */ /* 0x000fe200078e0227 */
[----:B------:R-:W-:Y:S01]  /*37e0*/  @!P5 LOP3.LUT R7, RZ, c[0x0][0x178], RZ, 0x33, !PT ;  /* 0x00005e00ff07da12 */ /* 0x000fe200078e33ff */
[----:B------:R-:W-:Y:S01]  /*37f0*/  IMAD.SHL.U32 R214, R225, 0x4, RZ ;  /* 0x00000004e1d67824 */ /* 0x000fe200078e00ff */
[C---:B------:R-:W-:Y:S01]  /*3800*/  SEL R55, R4.reuse, R8, !P4 ;  /* 0x0000000804377207 */ /* 0x040fe20006000000 */
[----:B------:R-:W-:Y:S01]  /*3810*/  IMAD R45, R43, 0x4, R41 ;  /* 0x000000042b2d7824 */ /* 0x000fe200078e0229 */
[C---:B------:R-:W-:Y:S01]  /*3820*/  SEL R57, R4.reuse, R9, !P4 ;  /* 0x0000000904397207 */ /* 0x040fe20006000000 */
[----:B------:R-:W-:Y:S01]  /*3830*/  IMAD R5, R7, c[0x0][0x184], RZ ;  /* 0x0000610007057a24 */ /* 0x000fe200078e02ff */
[C---:B------:R-:W-:Y:S01]  /*3840*/  SEL R59, R4.reuse, R10, !P4 ;  /* 0x0000000a043b7207 */ /* 0x040fe20006000000 */
[----:B------:R-:W-:Y:S01]  /*3850*/  IMAD R47, R43, 0x4, R45 ;  /* 0x000000042b2f7824 */ /* 0x000fe200078e022d */
[C---:B------:R-:W-:Y:S01]  /*3860*/  SEL R73, R4.reuse, R12, !P4 ;  /* 0x0000000c04497207 */ /* 0x040fe20006000000 */
[----:B------:R-:W-:Y:S01]  /*3870*/  IMAD.SHL.U32 R3, R5, 0x4, RZ ;  /* 0x0000000405037824 */ /* 0x000fe200078e00ff */
[C---:B------:R-:W-:Y:S01]  /*3880*/  SEL R77, R4.reuse, R14, !P4 ;  /* 0x0000000e044d7207 */ /* 0x040fe20006000000 */
[----:B------:R-:W-:Y:S01]  /*3890*/  IMAD R49, R43, 0x4, R47 ;  /* 0x000000042b317824 */ /* 0x000fe200078e022f */
[----:B------:R-:W-:Y:S01]  /*38a0*/  SEL R81, R4, R15, !P4 ;  /* 0x0000000f04517207 */ /* 0x000fe20006000000 */
[----:B------:R-:W-:Y:S01]  /*38b0*/  IMAD.SHL.U32 R213, R224, 0x4, RZ ;  /* 0x00000004e0d57824 */ /* 0x000fe200078e00ff */
[----:B------:R-:W-:Y:S01]  /*38c0*/  SEL R82, R4, R16, !P4 ;  /* 0x0000001004527207 */ /* 0x000fe20006000000 */
[----:B------:R-:W-:Y:S01]  /*38d0*/  IMAD.SHL.U32 R212, R106, 0x4, RZ ;  /* 0x000000046ad47824 */ /* 0x000fe200078e00ff */
[C---:B------:R-:W-:Y:S01]  /*38e0*/  SEL R84, R4.reuse, R17, !P4 ;  /* 0x0000001104547207 */ /* 0x040fe20006000000 */
[----:B------:R-:W-:Y:S01]  /*38f0*/  IMAD R133, R51, c[0x0][0x190], RZ ;  /* 0x0000640033857a24 */ /* 0x000fe200078e02ff */
[----:B------:R-:W-:Y:S01]  /*3900*/  SEL R85, R4, R18, !P4 ;  /* 0x0000001204557207 */ /* 0x000fe20006000000 */
[----:B------:R-:W-:Y:S01]  /*3910*/  IMAD.SHL.U32 R211, R222, 0x4, RZ ;  /* 0x00000004ded37824 */ /* 0x000fe200078e00ff */
[C---:B------:R-:W-:Y:S01]  /*3920*/  SEL R86, R4.reuse, R19, !P4 ;  /* 0x0000001304567207 */ /* 0x040fe20006000000 */
[----:B------:R-:W-:Y:S01]  /*3930*/  IMAD.SHL.U32 R210, R221, 0x4, RZ ;  /* 0x00000004ddd27824 */ /* 0x000fe200078e00ff */
[----:B------:R-:W-:Y:S01]  /*3940*/  SEL R88, R4, R20, !P4 ;  /* 0x0000001404587207 */ /* 0x000fe20006000000 */
[----:B------:R-:W-:Y:S01]  /*3950*/  IMAD.SHL.U32 R209, R220, 0x4, RZ ;  /* 0x00000004dcd17824 */ /* 0x000fe200078e00ff */
[C---:B------:R-:W-:Y:S01]  /*3960*/  SEL R89, R4.reuse, R21, !P4 ;  /* 0x0000001504597207 */ /* 0x040fe20006000000 */
[----:B------:R-:W-:Y:S01]  /*3970*/  IMAD R21, R43, 0x4, R49 ;  /* 0x000000042b157824 */ /* 0x000fe200078e0231 */
[C---:B------:R-:W-:Y:S01]  /*3980*/  SEL R90, R4.reuse, R22, !P4 ;  /* 0x00000016045a7207 */ /* 0x040fe20006000000 */
[----:B------:R-:W-:Y:S01]  /*3990*/  IMAD.SHL.U32 R208, R219, 0x4, RZ ;  /* 0x00000004dbd07824 */ /* 0x000fe200078e00ff */
[C---:B------:R-:W-:Y:S01]  /*39a0*/  SEL R92, R4.reuse, R23, !P4 ;  /* 0x00000017045c7207 */ /* 0x040fe20006000000 */
[C---:B------:R-:W-:Y:S01]  /*39b0*/  IMAD R23, R43.reuse, 0x4, R21 ;  /* 0x000000042b177824 */ /* 0x040fe200078e0215 */
[----:B------:R-:W-:Y:S01]  /*39c0*/  SEL R93, R4, R24, !P4 ;  /* 0x00000018045d7207 */ /* 0x000fe20006000000 */
[----:B------:R-:W-:Y:S01]  /*39d0*/  IMAD.SHL.U32 R207, R218, 0x4, RZ ;  /* 0x00000004dacf7824 */ /* 0x000fe200078e00ff */
[C---:B------:R-:W-:Y:S01]  /*39e0*/  SEL R94, R4.reuse, R25, !P4 ;  /* 0x00000019045e7207 */ /* 0x040fe20006000000 */
[C---:B------:R-:W-:Y:S01]  /*39f0*/  IMAD R25, R43.reuse, 0x4, R23 ;  /* 0x000000042b197824 */ /* 0x040fe200078e0217 */
[C---:B------:R-:W-:Y:S01]  /*3a00*/  SEL R96, R4.reuse, R26, !P4 ;  /* 0x0000001a04607207 */ /* 0x040fe20006000000 */
[----:B------:R-:W-:Y:S01]  /*3a10*/  STL [R1+0xb0], R133 ;  /* 0x0000b08501007387 */ /* 0x000fe20000100800 */
[C---:B------:R-:W-:Y:S01]  /*3a20*/  SEL R97, R4.reuse, R27, !P4 ;  /* 0x0000001b04617207 */ /* 0x040fe20006000000 */
[C---:B------:R-:W-:Y:S01]  /*3a30*/  IMAD R27, R43.reuse, 0x4, R25 ;  /* 0x000000042b1b7824 */ /* 0x040fe200078e0219 */
[----:B------:R-:W-:Y:S01]  /*3a40*/  SEL R98, R4, R28, !P4 ;  /* 0x0000001c04627207 */ /* 0x000fe20006000000 */
[----:B------:R-:W-:Y:S01]  /*3a50*/  IMAD R129, R82, c[0x0][0x190], RZ ;  /* 0x0000640052817a24 */ /* 0x000fe200078e02ff */
[C---:B------:R-:W-:Y:S01]  /*3a60*/  SEL R100, R4.reuse, R29, !P4 ;  /* 0x0000001d04647207 */ /* 0x040fe20006000000 */
[----:B------:R-:W-:Y:S01]  /*3a70*/  IMAD R29, R43, 0x4, R27 ;  /* 0x000000042b1d7824 */ /* 0x000fe200078e021b */
[C---:B------:R-:W-:Y:S01]  /*3a80*/  SEL R101, R4.reuse, R30, !P4 ;  /* 0x0000001e04657207 */ /* 0x040fe20006000000 */
[----:B------:R-:W-:Y:S01]  /*3a90*/  IMAD R131, R81, c[0x0][0x190], RZ ;  /* 0x0000640051837a24 */ /* 0x000fe200078e02ff */
[C---:B------:R-:W-:Y:S01]  /*3aa0*/  SEL R102, R4.reuse, R31, !P4 ;  /* 0x0000001f04667207 */ /* 0x040fe20006000000 */
[----:B------:R-:W-:Y:S01]  /*3ab0*/  IMAD R31, R43, 0x4, R29 ;  /* 0x000000042b1f7824 */ /* 0x000fe200078e021d */
[C---:B------:R-:W-:Y:S01]  /*3ac0*/  SEL R104, R4.reuse, R32, !P4 ;  /* 0x0000002004687207 */ /* 0x040fe20006000000 */
[----:B------:R-:W-:Y:S01]  /*3ad0*/  IMAD R125, R85, c[0x0][0x190], RZ ;  /* 0x00006400557d7a24 */ /* 0x000fe200078e02ff */
[C---:B------:R-:W-:Y:S01]  /*3ae0*/  SEL R105, R4.reuse, R33, !P4 ;  /* 0x0000002104697207 */ /* 0x040fe20006000000 */
[C---:B------:R-:W-:Y:S01]  /*3af0*/  IMAD R33, R43.reuse, 0x4, R31 ;  /* 0x000000042b217824 */ /* 0x040fe200078e021f */
[----:B-1----:R-:W-:Y:S01]  /*3b00*/  SEL R61, R4, R34, !P4 ;  /* 0x00000022043d7207 */ /* 0x002fe20006000000 */
[----:B------:R-:W-:Y:S01]  /*3b10*/  IMAD R127, R84, c[0x0][0x190], RZ ;  /* 0x00006400547f7a24 */ /* 0x000fe200078e02ff */
[C---:B------:R-:W-:Y:S01]  /*3b20*/  SEL R62, R4.reuse, R35, !P4 ;  /* 0x00000023043e7207 */ /* 0x040fe20006000000 */
[----:B------:R-:W-:Y:S01]  /*3b30*/  IMAD R35, R43, 0x4, R33 ;  /* 0x000000042b237824 */ /* 0x000fe200078e0221 */
[C---:B------:R-:W-:Y:S01]  /*3b40*/  SEL R69, R4.reuse, R36, !P4 ;  /* 0x0000002404457207 */ /* 0x040fe20006000000 */
[----:B------:R-:W-:Y:S01]  /*3b50*/  IMAD R120, R61, c[0x0][0x190], RZ ;  /* 0x000064003d787a24 */ /* 0x000fe200078e02ff */
[----:B------:R-:W-:Y:S01]  /*3b60*/  SEL R63, R4, R63, !P4 ;  /* 0x0000003f043f7207 */ /* 0x000fe20006000000 */
[----:B------:R-:W-:Y:S01]  /*3b70*/  IMAD R122, R62, c[0x0][0x190], RZ ;  /* 0x000064003e7a7a24 */ /* 0x000fe200078e02ff */
[C---:B------:R-:W-:Y:S01]  /*3b80*/  SEL R64, R4.reuse, R64, !P4 ;  /* 0x0000004004407207 */ /* 0x040fe20006000000 */
[----:B------:R-:W-:Y:S01]  /*3b90*/  IMAD R124, R69, c[0x0][0x190], RZ ;  /* 0x00006400457c7a24 */ /* 0x000fe200078e02ff */
[C---:B------:R-:W-:Y:S01]  /*3ba0*/  SEL R68, R4.reuse, R68, !P4 ;  /* 0x0000004404447207 */ /* 0x040fe20006000000 */
[----:B------:R-:W-:Y:S01]  /*3bb0*/  IMAD R126, R63, c[0x0][0x190], RZ ;  /* 0x000064003f7e7a24 */ /* 0x000fe200078e02ff */
[----:B------:R-:W-:Y:S01]  /*3bc0*/  SEL R65, R4, R65, !P4 ;  /* 0x0000004104417207 */ /* 0x000fe20006000000 */
[----:B------:R-:W-:Y:S01]  /*3bd0*/  IMAD R128, R64, c[0x0][0x190], RZ ;  /* 0x0000640040807a24 */ /* 0x000fe200078e02ff */
[----:B------:R-:W-:Y:S01]  /*3be0*/  SEL R66, R4, R66, !P4 ;  /* 0x0000004204427207 */ /* 0x000fe20006000000 */
[----:B------:R-:W-:Y:S01]  /*3bf0*/  IMAD R130, R68, c[0x0][0x190], RZ ;  /* 0x0000640044827a24 */ /* 0x000fe200078e02ff */
        /* <DEDUP_REMOVED lines=8> */
[C---:B------:R-:W-:Y:S01]  /*3c80*/  SEL R83, R4.reuse, R83, !P4 ;  /* 0x0000005304537207 */ /* 0x040fe20006000000 */
[----:B------:R-:W-:Y:S01]  /*3c90*/  IMAD R140, R75, c[0x0][0x190], RZ ;  /* 0x000064004b8c7a24 */ /* 0x000fe200078e02ff */
[----:B------:R-:W-:Y:S01]  /*3ca0*/  SEL R87, R4, R87, !P4 ;  /* 0x0000005704577207 */ /* 0x000fe20006000000 */
        /* <DEDUP_REMOVED lines=44> */
[----:B------:R-:W-:Y:S01]  /*3f70*/  STL [R1+0xac], R70 ;  /* 0x0000ac4601007387 */ /* 0x000fe20000100800 */
[C---:B------:R-:W-:Y:S01]  /*3f80*/  SEL R199, R4.reuse, R80, !P4 ;  /* 0x0000005004c77207 */ /* 0x040fe20006000000 */
[----:B------:R-:W-:Y:S01]  /*3f90*/  IMAD R80, R77, c[0x0][0x190], RZ ;  /* 0x000064004d507a24 */ /* 0x000fe200078e02ff */
[----:B------:R-:W-:Y:S01]  /*3fa0*/  SEL R198, R4, R198, !P4 ;  /* 0x000000c604c67207 */ /* 0x000fe20006000000 */
[----:B------:R1:W-:Y:S01]  /*3fb0*/  STL [R1+0xa8], R72 ;  /* 0x0000a84801007387 */ /* 0x0003e20000100800 */
[----:B------:R-:W-:Y:S01]  /*3fc0*/  IADD3 R192, P4, R3, c[0x0][0x160], RZ ;  /* 0x0000580003c07a10 */ /* 0x000fe20007f9e0ff */
[----:B------:R-:W-:-:S02]  /*3fd0*/  IMAD.SHL.U32 R3, R108, 0x4, RZ ;  /* 0x000000046c037824 */ /* 0x000fc400078e00ff */
[----:B------:R-:W-:Y:S01]  /*3fe0*/  STL [R1+0xa4], R74 ;  /* 0x0000a44a01007387 */ /* 0x000fe20000100800 */
[----:B------:R-:W-:Y:S01]  /*3ff0*/  LEA.HI.X.SX32 R4, R5, c[0x0][0x164], 0x2, P4 ;  /* 0x0000590005047a11 */ /* 0x000fe200020f16ff */
[----:B------:R-:W-:Y:S01]  /*4000*/  IMAD R78, R73, c[0x0][0x190], RZ ;  /* 0x00006400494e7a24 */ /* 0x000fe200078e02ff */
[-C--:B------:R-:W-:Y:S01]  /*4010*/  LEA R6, P4, R13, R192.reuse, 0x2 ;  /* 0x000000c00d067211 */ /* 0x080fe200078810ff */
[----:B------:R2:W-:Y:S01]  /*4020*/  STL [R1+0xa0], R76 ;  /* 0x0000a04c01007387 */ /* 0x0005e20000100800 */
[----:B------:R-:W-:Y:S01]  /*4030*/  LEA R8, P5, R37, R192, 0x2 ;  /* 0x000000c025087211 */ /* 0x000fe200078a10ff */
[----:B------:R-:W-:Y:S01]  /*4040*/  IMAD R118, R105, c[0x0][0x190], RZ ;  /* 0x0000640069767a24 */ /* 0x000fe200078e02ff */
[----:B------:R-:W-:Y:S01]  /*4050*/  LEA.HI.X.SX32 R7, R13, R4, 0x2, P4 ;  /* 0x000000040d077211 */ /* 0x000fe200020f16ff */
[----:B------:R-:W-:Y:S01]  /*4060*/  STL [R1+0x9c], R78 ;  /* 0x00009c4e01007387 */ /* 0x000fe20000100800 */
[----:B------:R-:W-:Y:S01]  /*4070*/  LEA R10, P4, R39, R192, 0x2 ;  /* 0x000000c0270a7211 */ /* 0x000fe200078810ff */
[----:B------:R-:W-:Y:S01]  /*4080*/  IMAD R154, R103, c[0x0][0x190], RZ ;  /* 0x00006400679a7a24 */ /* 0x000fe200078e02ff */
[-C--:B------:R-:W-:Y:S01]  /*4090*/  LEA.HI.X.SX32 R9, R37, R4.reuse, 0x2, P5 ;  /* 0x0000000425097211 */ /* 0x080fe200028f16ff */
[----:B------:R-:W-:Y:S01]  /*40a0*/  IMAD R37, R43, 0x4, R35 ;  /* 0x000000042b257824 */ /* 0x000fe200078e0223 */
[----:B------:R-:W-:Y:S01]  /*40b0*/  LEA.HI.X.SX32 R11, R39, R4, 0x2, P4 ;  /* 0x00000004270b7211 */ /* 0x000fe200020f16ff */
[----:B------:R3:W-:Y:S01]  /*40c0*/  STL [R1+0x98], R80 ;  /* 0x0000985001007387 */ /* 0x0007e20000100800 */
[-C--:B------:R-:W-:Y:S01]  /*40d0*/  LEA R14, P4, R45, R192.reuse, 0x2 ;  /* 0x000000c02d0e7211 */ /* 0x080fe200078810ff */
[----:B------:R-:W-:Y:S01]  /*40e0*/  IMAD R39, R43, 0x4, R37 ;  /* 0x000000042b277824 */ /* 0x000fe200078e0225 */
[----:B------:R-:W-:Y:S01]  /*40f0*/  LEA R12, P5, R41, R192, 0x2 ;  /* 0x000000c0290c7211 */ /* 0x000fe200078a10ff */
[----:B------:R-:W-:Y:S01]  /*4100*/  STL [R1+0x94], R131 ;  /* 0x0000948301007387 */ /* 0x000fe20000100800 */
[----:B------:R-:W-:Y:S01]  /*4110*/  LEA.HI.X.SX32 R15, R45, R4, 0x2, P4 ;  /* 0x000000042d0f7211 */ /* 0x000fe200020f16ff */
[----:B------:R-:W-:Y:S01]  /*4120*/  IMAD R156, R107, c[0x0][0x190], RZ ;  /* 0x000064006b9c7a24 */ /* 0x000fe200078e02ff */
[----:B------:R-:W-:Y:S01]  /*4130*/  LEA R18, P4, R49, R192, 0x2 ;  /* 0x000000c031127211 */ /* 0x000fe200078810ff */
[----:B------:R-:W-:Y:S01]  /*4140*/  STL [R1+0x90], R129 ;  /* 0x0000908101007387 */ /* 0x000fe20000100800 */
[-C--:B------:R-:W-:Y:S01]  /*4150*/  LEA.HI.X.SX32 R13, R41, R4.reuse, 0x2, P5 ;  /* 0x00000004290d7211 */ /* 0x080fe200028f16ff */
[----:B------:R-:W-:Y:S01]  /*4160*/  IMAD R41, R43, 0x4, R39 ;  /* 0x000000042b297824 */ /* 0x000fe200078e0227 */
[----:B------:R-:W-:Y:S01]  /*4170*/  LEA.HI.X.SX32 R19, R49, R4, 0x2, P4 ;  /* 0x0000000431137211 */ /* 0x000fe200020f16ff */
[----:B------:R-:W-:Y:S01]  /*4180*/  STL [R1+0x8c], R127 ;  /* 0x00008c7f01007387 */ /* 0x000fe20000100800 */
        /* <DEDUP_REMOVED lines=13> */
[----:B------:R-:W-:Y:S01]  /*4260*/  IMAD R252, R252, c[0x0][0x190], RZ ;  /* 0x00006400fcfc7a24 */ /* 0x000fe200078e02ff */
[----:B------:R-:W-:Y:S01]  /*4270*/  LEA R20, P5, R21, R192, 0x2 ;  /* 0x000000c015147211 */ /* 0x000fe200078a10ff */
[----:B------:R-:W-:Y:S01]  /*4280*/  STL [R1+0x7c], R119 ;  /* 0x00007c7701007387 */ /* 0x000fe20000100800 */
[----:B------:R-:W-:Y:S01]  /*4290*/  LEA.HI.X.SX32 R31, R31, R4, 0x2, P4 ;  /* 0x000000041f1f7211 */ /* 0x000fe200020f16ff */
[----:B------:R-:W-:Y:S01]  /*42a0*/  IMAD R249, R249, c[0x0][0x190], RZ ;  /* 0x00006400f9f97a24 */ /* 0x000fe200078e02ff */
[----:B------:R-:W-:Y:S01]  /*42b0*/  LEA R34, P4, R35, R192, 0x2 ;  /* 0x000000c023227211 */ /* 0x000fe200078810ff */
[----:B------:R-:W-:Y:S01]  /*42c0*/  STL [R1+0x78], R117 ;  /* 0x0000787501007387 */ /* 0x000fe20000100800 */
[-C--:B------:R-:W-:Y:S01]  /*42d0*/  LEA.HI.X.SX32 R21, R21, R4.reuse, 0x2, P5 ;  /* 0x0000000415157211 */ /* 0x080fe200028f16ff */
[----:B------:R-:W-:Y:S01]  /*42e0*/  IMAD R250, R250, c[0x0][0x190], RZ ;  /* 0x00006400fafa7a24 */ /* 0x000fe200078e02ff */
[----:B------:R-:W-:Y:S01]  /*42f0*/  LEA.HI.X.SX32 R35, R35, R4, 0x2, P4 ;  /* 0x0000000423237211 */ /* 0x000fe200020f16ff */
[----:B------:R-:W-:Y:S01]  /*4300*/  STL [R1+0x74], R115 ;  /* 0x0000747301007387 */ /* 0x000fe20000100800 */
[----:B------:R-:W-:Y:S01]  /*4310*/  IADD3 R190, P4, R3, c[0x0][0x168], RZ ;  /* 0x00005a0003be7a10 */ /* 0x000fe20007f9e0ff */
[----:B------:R-:W-:Y:S01]  /*4320*/  IMAD R247, R247, c[0x0][0x190], RZ ;  /* 0x00006400f7f77a24 */ /* 0x000fe200078e02ff */
[-C--:B------:R-:W-:Y:S01]  /*4330*/  LEA R24, P5, R25, R192.reuse, 0x2 ;  /* 0x000000c019187211 */ /* 0x080fe200078a10ff */
[----:B------:R-:W-:Y:S01]  /*4340*/  STL [R1+0x70], R113 ;  /* 0x0000707101007387 */ /* 0x000fe20000100800 */
[----:B------:R-:W-:Y:S01]  /*4350*/  LEA.HI.X.SX32 R191, R108, c[0x0][0x16c], 0x2, P4 ;  /* 0x00005b006cbf7a11 */ /* 0x000fe200020f16ff */
[----:B------:R-:W-:Y:S01]  /*4360*/  IMAD R108, R98, c[0x0][0x190], RZ ;  /* 0x00006400626c7a24 */ /* 0x000fe200078e02ff */
[----:B------:R-:W-:Y:S01]  /*4370*/  LEA R40, P4, R41, R192, 0x2 ;  /* 0x000000c029287211 */ /* 0x000fe200078810ff */
[----:B------:R-:W-:Y:S01]  /*4380*/  STL [R1+0x6c], R111 ;  /* 0x00006c6f01007387 */ /* 0x000fe20000100800 */
[-C--:B------:R-:W-:Y:S01]  /*4390*/  LEA.HI.X.SX32 R25, R25, R4.reuse, 0x2, P5 ;  /* 0x0000000419197211 */ /* 0x080fe200028f16ff */
[----:B------:R-:W-:Y:S01]  /*43a0*/  IMAD R248, R248, c[0x0][0x190], RZ ;  /* 0x00006400f8f87a24 */ /* 0x000fe200078e02ff */
[----:B------:R-:W-:Y:S01]  /*43b0*/  LEA.HI.X.SX32 R41, R41, R4, 0x2, P4 ;  /* 0x0000000429297211 */ /* 0x000fe200020f16ff */
[----:B------:R-:W-:Y:S01]  /*43c0*/  STL [R1+0x68], R109 ;  /* 0x0000686d01007387 */ /* 0x000fe20000100800 */
[-C--:B------:R-:W-:Y:S01]  /*43d0*/  LEA R42, P4, R45, R192.reuse, 0x2 ;  /* 0x000000c02d2a7211 */ /* 0x080fe200078810ff */
[----:B------:R-:W-:Y:S01]  /*43e0*/  IMAD R238, R238, c[0x0][0x190], RZ ;  /* 0x00006400eeee7a24 */ /* 0x000fe200078e02ff */
[----:B------:R-:W-:Y:S01]  /*43f0*/  LEA R28, P5, R29, R192, 0x2 ;  /* 0x000000c01d1c7211 */ /* 0x000fe200078a10ff */
[----:B------:R-:W-:Y:S01]  /*4400*/  IMAD R246, R246, c[0x0][0x190], RZ ;  /* 0x00006400f6f67a24 */ /* 0x000fe200078e02ff */
[----:B------:R-:W-:Y:S01]  /*4410*/  LEA.HI.X.SX32 R43, R45, R4, 0x2, P4 ;  /* 0x000000042d2b7211 */ /* 0x000fe200020f16ff */
[----:B------:R-:W-:Y:S01]  /*4420*/  IMAD R236, R236, c[0x0][0x190], RZ ;  /* 0x00006400ecec7a24 */ /* 0x000fe200078e02ff */
[----:B------:R-:W-:Y:S01]  /*4430*/  LEA R44, P4, R47, R192, 0x2 ;  /* 0x000000c02f2c7211 */ /* 0x000fe200078810ff */
[----:B------:R-:W-:Y:S01]  /*4440*/  IMAD R237, R237, c[0x0][0x190], RZ ;  /* 0x00006400eded7a24 */ /* 0x000fe200078e02ff */
[-C--:B------:R-:W-:Y:S01]  /*4450*/  LEA.HI.X.SX32 R29, R29, R4.reuse, 0x2, P5 ;  /* 0x000000041d1d7211 */ /* 0x080fe200028f16ff */
[----:B------:R-:W-:Y:S01]  /*4460*/  IMAD R234, R234, c[0x0][0x190], RZ ;  /* 0x00006400eaea7a24 */ /* 0x000fe200078e02ff */
[----:B------:R-:W-:Y:S01]  /*4470*/  LEA.HI.X.SX32 R45, R47, R4, 0x2, P4 ;  /* 0x000000042f2d7211 */ /* 0x000fe200020f16ff */
[----:B------:R-:W-:Y:S01]  /*4480*/  IMAD R235, R235, c[0x0][0x190], RZ ;  /* 0x00006400ebeb7a24 */ /* 0x000fe200078e02ff */
[-C--:B------:R-:W-:Y:S01]  /*4490*/  IADD3 R194, P4, R229, R192.reuse, RZ ;  /* 0x000000c0e5c27210 */ /* 0x080fe20007f9e0ff */
[----:B------:R-:W-:Y:S01]  /*44a0*/  IMAD R232, R232, c[0x0][0x190], RZ ;  /* 0x00006400e8e87a24 */ /* 0x000fe200078e02ff */
[----:B------:R-:W-:Y:S01]  /*44b0*/  LEA R32, P5, R33, R192, 0x2 ;  /* 0x000000c021207211 */ /* 0x000fe200078a10ff */
[----:B------:R-:W-:Y:S01]  /*44c0*/  IMAD R233, R233, c[0x0][0x190], RZ ;  /* 0x00006400e9e97a24 */ /* 0x000fe200078e02ff */
[----:B------:R-:W-:Y:S01]  /*44d0*/  LEA.HI.X.SX32 R195, R228, R4, 0x2, P4 ;  /* 0x00000004e4c37211 */ /* 0x000fe200020f16ff */
[----:B------:R-:W-:Y:S01]  /*44e0*/  IMAD R230, R230, c[0x0][0x190], RZ ;  /* 0x00006400e6e67a24 */ /* 0x000fe200078e02ff */
[----:B------:R-:W-:Y:S01]  /*44f0*/  IADD3 R196, P4, R216, R192, RZ ;  /* 0x000000c0d8c47210 */ /* 0x000fe20007f9e0ff */
        /* <DEDUP_REMOVED lines=8> */
[----:B------:R-:W-:Y:S01]  /*4580*/  IMAD.SHL.U32 R206, R217, 0x4, RZ ;  /* 0x00000004d9ce7824 */ /* 0x000fe200078e00ff */
[----:B------:R-:W-:-:S02]  /*4590*/  LEA.HI.X.SX32 R47, R226, R4, 0x2, P4 ;  /* 0x00000004e22f7211 */ /* 0x000fc400020f16ff */
[----:B------:R-:W-:Y:S02]  /*45a0*/  IADD3 R48, P4, R214, R192, RZ ;  /* 0x000000c0d6307210 */ /* 0x000fe40007f9e0ff */
[-C--:B------:R-:W-:Y:S02]  /*45b0*/  LEA.HI.X.SX32 R37, R37, R4.reuse, 0x2, P5 ;  /* 0x0000000425257211 */ /* 0x080fe400028f16ff */
[----:B------:R-:W-:Y:S02]  /*45c0*/  LEA.HI.X.SX32 R49, R225, R4, 0x2, P4 ;  /* 0x00000004e1317211 */ /* 0x000fe400020f16ff */
[-C--:B------:R-:W-:Y:S02]  /*45d0*/  IADD3 R50, P4, R213, R192.reuse, RZ ;  /* 0x000000c0d5327210 */ /* 0x080fe40007f9e0ff */
[----:B------:R-:W-:Y:S02]  /*45e0*/  LEA R38, P5, R39, R192, 0x2 ;  /* 0x000000c027267211 */ /* 0x000fe400078a10ff */
[----:B------:R-:W-:-:S02]  /*45f0*/  LEA.HI.X.SX32 R51, R224, R4, 0x2, P4 ;  /* 0x00000004e0337211 */ /* 0x000fc400020f16ff */
[----:B------:R-:W-:Y:S02]  /*4600*/  IADD3 R52, P4, R212, R192, RZ ;  /* 0x000000c0d4347210 */ /* 0x000fe40007f9e0ff */
[-C--:B------:R-:W-:Y:S02]  /*4610*/  LEA.HI.X.SX32 R39, R39, R4.reuse, 0x2, P5 ;  /* 0x0000000427277211 */ /* 0x080fe400028f16ff */
[----:B------:R-:W-:Y:S01]  /*4620*/  LEA.HI.X.SX32 R53, R106, R4, 0x2, P4 ;  /* 0x000000046a357211 */ /* 0x000fe200020f16ff */
[----:B------:R-:W-:Y:S01]  /*4630*/  IMAD R106, R97, c[0x0][0x190], RZ ;  /* 0x00006400616a7a24 */ /* 0x000fe200078e02ff */
[----:B------:R-:W-:Y:S02]  /*4640*/  IADD3 R54, P4, R211, R192, RZ ;  /* 0x000000c0d3367210 */ /* 0x000fe40007f9e0ff */
[----:B------:R-:W-:Y:S02]  /*4650*/  LEA R64, P5, R133, R190, 0x2 ;  /* 0x000000be85407211 */ /* 0x000fe400078a10ff */
[----:B------:R-:W-:Y:S01]  /*4660*/  LEA.HI.X.SX32 R55, R222, R4, 0x2, P4 ;  /* 0x00000004de377211 */ /* 0x000fe200020f16ff */
[----:B------:R-:W-:Y:S01]  /*4670*/  STL [R1+0x64], R106 ;  /* 0x0000646a01007387 */ /* 0x000fe20000100800 */
[----:B------:R-:W-:-:S02]  /*4680*/  IADD3 R56, P4, R210, R192, RZ ;  /* 0x000000c0d2387210 */ /* 0x000fc40007f9e0ff */
[----:B------:R-:W-:Y:S01]  /*4690*/  LEA.HI.X.SX32 R65, R133, R191, 0x2, P5 ;  /* 0x000000bf85417211 */ /* 0x000fe200028f16ff */
[----:B------:R4:W-:Y:S01]  /*46a0*/  STL [R1+0x60], R108 ;  /* 0x0000606c01007387 */ /* 0x0009e20000100800 */
[----:B------:R-:W-:Y:S02]  /*46b0*/  LEA.HI.X.SX32 R57, R221, R4, 0x2, P4 ;  /* 0x00000004dd397211 */ /* 0x000fe400020f16ff */
[----:B------:R-:W-:Y:S01]  /*46c0*/  IADD3 R58, P4, R209, R192, RZ ;  /* 0x000000c0d13a7210 */ /* 0x000fe20007f9e0ff */
[----:B------:R-:W-:Y:S01]  /*46d0*/  STL [R1+0x5c], R110 ;  /* 0x00005c6e01007387 */ /* 0x000fe20000100800 */
[----:B------:R-:W-:Y:S02]  /*46e0*/  LEA R68, P5, R72, R190, 0x2 ;  /* 0x000000be48447211 */ /* 0x000fe400078a10ff */
[----:B------:R-:W-:Y:S01]  /*46f0*/  LEA.HI.X.SX32 R59, R220, R4, 0x2, P4 ;  /* 0x00000004dc3b7211 */ /* 0x000fe200020f16ff */
[----:B------:R5:W-:Y:S01]  /*4700*/  STL [R1+0x58], R112 ;  /* 0x0000587001007387 */ /* 0x000be20000100800 */
[----:B------:R-:W-:-:S02]  /*4710*/  IADD3 R60, P4, R208, R192, RZ ;  /* 0x000000c0d03c7210 */ /* 0x000fc40007f9e0ff */
[----:B------:R-:W-:Y:S01]  /*4720*/  LEA.HI.X.SX32 R69, R72, R191, 0x2, P5 ;  /* 0x000000bf48457211 */ /* 0x000fe200028f16ff */
[----:B------:R-:W-:Y:S01]  /*4730*/  STL [R1+0x54], R114 ;  /* 0x0000547201007387 */ /* 0x000fe20000100800 */
[----:B------:R-:W-:Y:S02]  /*4740*/  LEA.HI.X.SX32 R61, R219, R4, 0x2, P4 ;  /* 0x00000004db3d7211 */ /* 0x000fe400020f16ff */
[----:B------:R-:W-:Y:S01]  /*4750*/  IADD3 R62, P4, R207, R192, RZ ;  /* 0x000000c0cf3e7210 */ /* 0x000fe20007f9e0ff */
[----:B------:R2:W-:Y:S01]  /*4760*/  STL [R1+0x50], R116 ;  /* 0x0000507401007387 */ /* 0x0005e20000100800 */
[----:B-1----:R-:W-:Y:S02]  /*4770*/  LEA R72, P5, R76, R190, 0x2 ;  /* 0x000000be4c487211 */ /* 0x002fe400078a10ff */
[----:B------:R-:W-:Y:S01]  /*4780*/  LEA.HI.X.SX32 R63, R218, R4, 0x2, P4 ;  /* 0x00000004da3f7211 */ /* 0x000fe200020f16ff */
[----:B------:R-:W-:Y:S01]  /*4790*/  STL [R1+0x4c], R118 ;  /* 0x00004c7601007387 */ /* 0x000fe20000100800 */
[----:B------:R-:W-:-:S02]  /*47a0*/  LEA R66, P4, R70, R190, 0x2 ;  /* 0x000000be46427211 */ /* 0x000fc400078810ff */
[-C--:B------:R-:W-:Y:S01]  /*47b0*/  LEA.HI.X.SX32 R73, R76, R191.reuse, 0x2, P5 ;  /* 0x000000bf4c497211 */ /* 0x080fe200028f16ff */
[----:B------:R1:W-:Y:S01]  /*47c0*/  STL [R1+0x48], R120 ;  /* 0x0000487801007387 */ /* 0x0003e20000100800 */
[-C--:B------:R-:W-:Y:S02]  /*47d0*/  LEA.HI.X.SX32 R67, R70, R191.reuse, 0x2, P4 ;  /* 0x000000bf46437211 */ /* 0x080fe400020f16ff */
[-C--:B------:R-:W-:Y:S01]  /*47e0*/  LEA R70, P4, R74, R190.reuse, 0x2 ;  /* 0x000000be4a467211 */ /* 0x080fe200078810ff */
[----:B------:R-:W-:Y:S01]  /*47f0*/  STL [R1+0x44], R122 ;  /* 0x0000447a01007387 */ /* 0x000fe20000100800 */
[-C--:B--2---:R-:W-:Y:S02]  /*4800*/  LEA R76, P5, R80, R190.reuse, 0x2 ;  /* 0x000000be504c7211 */ /* 0x084fe400078a10ff */
[----:B------:R-:W-:Y:S01]  /*4810*/  LEA.HI.X.SX32 R71, R74, R191, 0x2, P4 ;  /* 0x000000bf4a477211 */ /* 0x000fe200020f16ff */
[----:B------:R2:W-:Y:S01]  /*4820*/  STL [R1+0x40], R124 ;  /* 0x0000407c01007387 */ /* 0x0005e20000100800 */
[----:B------:R-:W-:-:S02]  /*4830*/  LEA R74, P4, R78, R190, 0x2 ;  /* 0x000000be4e4a7211 */ /* 0x000fc400078810ff */
[-C--:B------:R-:W-:Y:S01]  /*4840*/  LEA.HI.X.SX32 R77, R80, R191.reuse, 0x2, P5 ;  /* 0x000000bf504d7211 */ /* 0x080fe200028f16ff */
[----:B------:R-:W-:Y:S01]  /*4850*/  STL [R1+0x3c], R126 ;  /* 0x00003c7e01007387 */ /* 0x000fe20000100800 */
[-C--:B---3--:R-:W-:Y:S02]  /*4860*/  LEA R80, P5, R129, R190.reuse, 0x2 ;  /* 0x000000be81507211 */ /* 0x088fe400078a10ff */
[-C--:B------:R-:W-:Y:S01]  /*4870*/  LEA.HI.X.SX32 R75, R78, R191.reuse, 0x2, P4 ;  /* 0x000000bf4e4b7211 */ /* 0x080fe200020f16ff */
[----:B------:R3:W-:Y:S01]  /*4880*/  STL [R1+0x38], R128 ;  /* 0x0000388001007387 */ /* 0x0007e20000100800 */
[-C--:B------:R-:W-:Y:S02]  /*4890*/  LEA R78, P4, R131, R190.reuse, 0x2 ;  /* 0x000000be834e7211 */ /* 0x080fe400078810ff */
[----:B------:R-:W-:Y:S01]  /*48a0*/  LEA.HI.X.SX32 R81, R129, R191, 0x2, P5 ;  /* 0x000000bf81517211 */ /* 0x000fe200028f16ff */
[----:B------:R-:W-:Y:S01]  /*48b0*/  STL [R1+0x34], R130 ;  /* 0x0000348201007387 */ /* 0x000fe20000100800 */
[----:B------:R-:W-:-:S02]  /*48c0*/  LEA R84, P5, R125, R190, 0x2 ;  /* 0x000000be7d547211 */ /* 0x000fc400078a10ff */
[-C--:B------:R-:W-:Y:S01]  /*48d0*/  LEA.HI.X.SX32 R79, R131, R191.reuse, 0x2, P4 ;  /* 0x000000bf834f7211 */ /* 0x080fe200020f16ff */
[----:B------:R1:W-:Y:S01]  /*48e0*/  STL [R1+0x30], R132 ;  /* 0x0000308401007387 */ /* 0x0003e20000100800 */
[-C--:B------:R-:W-:Y:S02]  /*48f0*/  LEA R82, P4, R127, R190.reuse, 0x2 ;  /* 0x000000be7f527211 */ /* 0x080fe400078810ff */
[-C--:B------:R-:W-:Y:S01]  /*4900*/  LEA.HI.X.SX32 R85, R125, R191.reuse, 0x2, P5 ;  /* 0x000000bf7d557211 */ /* 0x080fe200028f16ff */
[----:B------:R-:W-:Y:S01]  /*4910*/  STL [R1+0x2c], R134 ;  /* 0x00002c8601007387 */ /* 0x000fe20000100800 */
[-C--:B------:R-:W-:Y:S02]  /*4920*/  LEA R88, P5, R121, R190.reuse, 0x2 ;  /* 0x000000be79587211 */ /* 0x080fe400078a10ff */
[----:B------:R-:W-:Y:S01]  /*4930*/  LEA.HI.X.SX32 R83, R127, R191, 0x2, P4 ;  /* 0x000000bf7f537211 */ /* 0x000fe200020f16ff */
[----:B------:R1:W-:Y:S01]  /*4940*/  STL [R1+0x28], R136 ;  /* 0x0000288801007387 */ /* 0x0003e20000100800 */
[----:B------:R-:W-:-:S02]  /*4950*/  LEA R86, P4, R123, R190, 0x2 ;  /* 0x000000be7b567211 */ /* 0x000fc400078810ff */
[-C--:B------:R-:W-:Y:S01]  /*4960*/  LEA.HI.X.SX32 R89, R121, R191.reuse, 0x2, P5 ;  /* 0x000000bf79597211 */ /* 0x080fe200028f16ff */
[----:B------:R-:W-:Y:S01]  /*4970*/  STL [R1+0x24], R138 ;  /* 0x0000248a01007387 */ /* 0x000fe20000100800 */
[-C--:B------:R-:W-:Y:S02]  /*4980*/  LEA R92, P5, R117, R190.reuse, 0x2 ;  /* 0x000000be755c7211 */ /* 0x080fe400078a10ff */
        /* <DEDUP_REMOVED lines=23> */
[----:B----4-:R-:W-:-:S02]  /*4b00*/  LEA R108, P5, R112, R190, 0x2 ;  /* 0x000000be706c7211 */ /* 0x010fc400078a10ff */
[-C--:B------:R-:W-:Y:S01]  /*4b10*/  LEA.HI.X.SX32 R103, R106, R191.reuse, 0x2, P4 ;  /* 0x000000bf6a677211 */ /* 0x080fe200020f16ff */
[----:B------:R4:W-:Y:S01]  /*4b20*/  STL [R1], R156 ;  /* 0x0000009c01007387 */ /* 0x0009e20000100800 */
[-C--:B------:R-:W-:Y:S02]  /*4b30*/  LEA R106, P4, R110, R190.reuse, 0x2 ;  /* 0x000000be6e6a7211 */ /* 0x080fe400078810ff */
[-C--:B------:R-:W-:Y:S02]  /*4b40*/  LEA.HI.X.SX32 R109, R112, R191.reuse, 0x2, P5 ;  /* 0x000000bf706d7211 */ /* 0x080fe400028f16ff */
[-C--:B-----5:R-:W-:Y:S02]  /*4b50*/  LEA R112, P5, R116, R190.reuse, 0x2 ;  /* 0x000000be74707211 */ /* 0x0a0fe400078a10ff */
[----:B------:R-:W-:Y:S02]  /*4b60*/  LEA.HI.X.SX32 R107, R110, R191, 0x2, P4 ;  /* 0x000000bf6e6b7211 */ /* 0x000fe400020f16ff */
[----:B------:R-:W-:-:S02]  /*4b70*/  LEA R110, P4, R114, R190, 0x2 ;  /* 0x000000be726e7211 */ /* 0x000fc400078810ff */
[-C--:B------:R-:W-:Y:S02]  /*4b80*/  LEA.HI.X.SX32 R113, R116, R191.reuse, 0x2, P5 ;  /* 0x000000bf74717211 */ /* 0x080fe400028f16ff */
[-C--:B------:R-:W-:Y:S02]  /*4b90*/  LEA R116, P5, R120, R190.reuse, 0x2 ;  /* 0x000000be78747211 */ /* 0x080fe400078a10ff */
[-C--:B------:R-:W-:Y:S02]  /*4ba0*/  LEA.HI.X.SX32 R111, R114, R191.reuse, 0x2, P4 ;  /* 0x000000bf726f7211 */ /* 0x080fe400020f16ff */
[-C--:B------:R-:W-:Y:S02]  /*4bb0*/  LEA R114, P4, R118, R190.reuse, 0x2 ;  /* 0x000000be76727211 */ /* 0x080fe400078810ff */
[----:B------:R-:W-:Y:S02]  /*4bc0*/  LEA.HI.X.SX32 R117, R120, R191, 0x2, P5 ;  /* 0x000000bf78757211 */ /* 0x000fe400028f16ff */
[----:B-1----:R-:W-:-:S02]  /*4bd0*/  LEA R120, P5, R124, R190, 0x2 ;  /* 0x000000be7c787211 */ /* 0x002fc400078a10ff */
[-C--:B------:R-:W-:Y:S02]  /*4be0*/  LEA.HI.X.SX32 R115, R118, R191.reuse, 0x2, P4 ;  /* 0x000000bf76737211 */ /* 0x080fe400020f16ff */
[-C--:B------:R-:W-:Y:S02]  /*4bf0*/  LEA R118, P4, R122, R190.reuse, 0x2 ;  /* 0x000000be7a767211 */ /* 0x080fe400078810ff */
[-C--:B------:R-:W-:Y:S02]  /*4c00*/  LEA.HI.X.SX32 R121, R124, R191.reuse, 0x2, P5 ;  /* 0x000000bf7c797211 */ /* 0x080fe400028f16ff */
[-C--:B--2---:R-:W-:Y:S02]  /*4c10*/  LEA R124, P5, R128, R190.reuse, 0x2 ;  /* 0x000000be807c7211 */ /* 0x084fe400078a10ff */
[----:B------:R-:W-:Y:S02]  /*4c20*/  LEA.HI.X.SX32 R119, R122, R191, 0x2, P4 ;  /* 0x000000bf7a777211 */ /* 0x000fe400020f16ff */
[----:B------:R-:W-:-:S02]  /*4c30*/  LEA R122, P4, R126, R190, 0x2 ;  /* 0x000000be7e7a7211 */ /* 0x000fc400078810ff */
[-C--:B------:R-:W-:Y:S02]  /*4c40*/  LEA.HI.X.SX32 R125, R128, R191.reuse, 0x2, P5 ;  /* 0x000000bf807d7211 */ /* 0x080fe400028f16ff */
[-C--:B---3--:R-:W-:Y:S02]  /*4c50*/  LEA R128, P5, R132, R190.reuse, 0x2 ;  /* 0x000000be84807211 */ /* 0x088fe400078a10ff */
[-C--:B------:R-:W-:Y:S02]  /*4c60*/  LEA.HI.X.SX32 R123, R126, R191.reuse, 0x2, P4 ;  /* 0x000000bf7e7b7211 */ /* 0x080fe400020f16ff */
[-C--:B------:R-:W-:Y:S02]  /*4c70*/  LEA R126, P4, R130, R190.reuse, 0x2 ;  /* 0x000000be827e7211 */ /* 0x080fe400078810ff */
[----:B------:R-:W-:Y:S02]  /*4c80*/  LEA.HI.X.SX32 R129, R132, R191, 0x2, P5 ;  /* 0x000000bf84817211 */ /* 0x000fe400028f16ff */
[----:B------:R-:W-:-:S02]  /*4c90*/  LEA R132, P5, R136, R190, 0x2 ;  /* 0x000000be88847211 */ /* 0x000fc400078a10ff */
[-C--:B------:R-:W-:Y:S02]  /*4ca0*/  LEA.HI.X.SX32 R127, R130, R191.reuse, 0x2, P4 ;  /* 0x000000bf827f7211 */ /* 0x080fe400020f16ff */
[-C--:B------:R-:W-:Y:S02]  /*4cb0*/  LEA R130, P4, R134, R190.reuse, 0x2 ;  /* 0x000000be86827211 */ /* 0x080fe400078810ff */
        /* <DEDUP_REMOVED lines=21> */
[----:B----4-:R-:W-:-:S02]  /*4e10*/  LEA R156, P5, R251, R190, 0x2 ;  /* 0x000000befb9c7211 */ /* 0x010fc400078a10ff */
[-C--:B------:R-:W-:Y:S02]  /*4e20*/  LEA.HI.X.SX32 R151, R154, R191.reuse, 0x2, P4 ;  /* 0x000000bf9a977211 */ /* 0x080fe400020f16ff */
[CC--:B------:R-:W-:Y:S02]  /*4e30*/  LEA R154, P4, R252.reuse, R190.reuse, 0x2 ;  /* 0x000000befc9a7211 */ /* 0x0c0fe400078810ff */
[-C--:B------:R-:W-:Y:S02]  /*4e40*/  LEA.HI.X.SX32 R157, R251, R191.reuse, 0x2, P5 ;  /* 0x000000bffb9d7211 */ /* 0x080fe400028f16ff */
[-C--:B------:R-:W-:Y:S02]  /*4e50*/  LEA R160, P5, R249, R190.reuse, 0x2 ;  /* 0x000000bef9a07211 */ /* 0x080fe400078a10ff */
[----:B------:R-:W-:Y:S02]  /*4e60*/  LEA.HI.X.SX32 R155, R252, R191, 0x2, P4 ;  /* 0x000000bffc9b7211 */ /* 0x000fe400020f16ff */
[----:B------:R-:W-:-:S02]  /*4e70*/  LEA R158, P4, R250, R190, 0x2 ;  /* 0x000000befa9e7211 */ /* 0x000fc400078810ff */
[-C--:B------:R-:W-:Y:S02]  /*4e80*/  LEA.HI.X.SX32 R161, R249, R191.reuse, 0x2, P5 ;  /* 0x000000bff9a17211 */ /* 0x080fe400028f16ff */
[CC--:B------:R-:W-:Y:S02]  /*4e90*/  LEA R164, P5, R247.reuse, R190.reuse, 0x2 ;  /* 0x000000bef7a47211 */ /* 0x0c0fe400078a10ff */
        /* <DEDUP_REMOVED lines=25> */
[----:B------:R-:W-:Y:S02]  /*5030*/  LEA R186, P4, R201, R190, 0x2 ;  /* 0x000000bec9ba7211 */ /* 0x000fe400078810ff */
[----:B------:R-:W-:Y:S02]  /*5040*/  LEA.HI.X.SX32 R189, R199, R191, 0x2, P5 ;  /* 0x000000bfc7bd7211 */ /* 0x000fe400028f16ff */
[----:B------:R-:W-:-:S02]  /*5050*/  ISETP.GE.AND P5, PT, R243, c[0x0][0x180], PT ;  /* 0x00006000f3007a0c */ /* 0x000fc40003fa6270 */
[-C--:B------:R-:W-:Y:S02]  /*5060*/  LEA.HI.X.SX32 R187, R201, R191.reuse, 0x2, P4 ;  /* 0x000000bfc9bb7211 */ /* 0x080fe400020f16ff */
[----:B------:R-:W-:Y:S02]  /*5070*/  LEA R190, P4, R198, R190, 0x2 ;  /* 0x000000bec6be7211 */ /* 0x000fe400078810ff */
[----:B------:R-:W-:Y:S02]  /*5080*/  SEL R203, R202, RZ, !P5 ;  /* 0x000000ffcacb7207 */ /* 0x000fe40006800000 */
[----:B------:R-:W-:Y:S02]  /*5090*/  IADD3 R192, P5, R206, R192, RZ ;  /* 0x000000c0cec07210 */ /* 0x000fe40007fbe0ff */
[----:B------:R-:W-:Y:S02]  /*50a0*/  LEA.HI.X.SX32 R191, R198, R191, 0x2, P4 ;  /* 0x000000bfc6bf7211 */ /* 0x000fe400020f16ff */
[----:B------:R-:W-:-:S02]  /*50b0*/  ISETP.GE.AND P4, PT, R193, c[0x0][0x180], PT ;  /* 0x00006000c1007a0c */ /* 0x000fc40003f86270 */
[----:B------:R-:W-:Y:S02]  /*50c0*/  LEA.HI.X.SX32 R193, R217, R4, 0x2, P5 ;  /* 0x00000004d9c17211 */ /* 0x000fe400028f16ff */
[----:B------:R-:W-:Y:S02]  /*50d0*/  LOP3.LUT R4, R205, 0x3fc, R223, 0x78, !PT ;  /* 0x000003fccd047812 */ /* 0x000fe400078e78df */
[----:B------:R-:W-:Y:S02]  /*50e0*/  SEL R204, R202, RZ, !P4 ;  /* 0x000000ffcacc7207 */ /* 0x000fe40006000000 */
[----:B------:R-:W-:Y:S01]  /*50f0*/  ISETP.NE.U32.AND P5, PT, R203, RZ, PT ;  /* 0x000000ffcb00720c */ /* 0x000fe20003fa5070 */
[----:B------:R1:W-:Y:S01]  /*5100*/  LDGSTS.E [R4+0x20000], [R194.64], P0 ;  /* 0x20000000c2047fae */ /* 0x0003e2000812184e */
[----:B------:R-:W-:Y:S02]  /*5110*/  ISETP.GE.AND P0, PT, R242, c[0x0][0x180], PT ;  /* 0x00006000f2007a0c */ /* 0x000fe40003f06270 */
[----:B------:R-:W-:Y:S01]  /*5120*/  LOP3.LUT R223, R2, 0x24, RZ, 0xfc, !PT ;  /* 0x0000002402df7812 */ /* 0x000fe200078efcff */
[----:B------:R2:W-:Y:S01]  /*5130*/  LDGSTS.E [R4+0x20400], [R196.64], P1 ;  /* 0x20400000c4047fae */ /* 0x0005e2000892184e */
[----:B------:R-:W-:-:S02]  /*5140*/  ISETP.NE.U32.AND P4, PT, R204, RZ, PT ;  /* 0x000000ffcc00720c */ /* 0x000fc40003f85070 */
[----:B------:R-:W-:Y:S01]  /*5150*/  ISETP.GE.AND P1, PT, R239, c[0x0][0x180], PT ;  /* 0x00006000ef007a0c */ /* 0x000fe20003f26270 */
[----:B------:R3:W-:Y:S01]  /*5160*/  LDGSTS.E [R4+0x20800], [R46.64], P6 ;  /* 0x208000002e047fae */ /* 0x0007e2000b12184e */
[C---:B------:R-:W-:Y:S02]  /*5170*/  SEL R204, R202.reuse, RZ, !P0 ;  /* 0x000000ffcacc7207 */ /* 0x040fe40004000000 */
[----:B------:R-:W-:Y:S01]  /*5180*/  ISETP.GE.AND P0, PT, R223, c[0x0][0x180], PT ;  /* 0x00006000df007a0c */ /* 0x000fe20003f06270 */
[----:B------:R4:W-:Y:S01]  /*5190*/  LDGSTS.E [R4+0x20c00], [R48.64], P2 ;  /* 0x20c0000030047fae */ /* 0x0009e2000912184e */
[----:B------:R-:W-:Y:S02]  /*51a0*/  SEL R203, R202, RZ, !P1 ;  /* 0x000000ffcacb7207 */ /* 0x000fe40004800000 */
[----:B------:R-:W-:Y:S01]  /*51b0*/  ISETP.GE.AND P6, PT, R241, c[0x0][0x180], PT ;  /* 0x00006000f1007a0c */ /* 0x000fe20003fc6270 */
[----:B------:R5:W-:Y:S01]  /*51c0*/  LDGSTS.E [R4+0x21000], [R50.64], P3 ;  /* 0x2100000032047fae */ /* 0x000be2000992184e */
[----:B------:R-:W-:-:S02]  /*51d0*/  ISETP.NE.U32.AND P1, PT, R204, RZ, PT ;  /* 0x000000ffcc00720c */ /* 0x000fc40003f25070 */
[C---:B------:R-:W-:Y:S01]  /*51e0*/  SEL R204, R202.reuse, RZ, !P0 ;  /* 0x000000ffcacc7207 */ /* 0x040fe20004000000 */
[----:B------:R1:W-:Y:S01]  /*51f0*/  LDGSTS.E [R4+0x21400], [R52.64], P5 ;  /* 0x2140000034047fae */ /* 0x0003e2000a92184e */
[----:B------:R-:W-:Y:S02]  /*5200*/  ISETP.GE.AND P3, PT, R245, c[0x0][0x180], PT ;  /* 0x00006000f5007a0c */ /* 0x000fe40003f66270 */
[----:B------:R-:W-:Y:S01]  /*5210*/  ISETP.NE.U32.AND P0, PT, R203, RZ, PT ;  /* 0x000000ffcb00720c */ /* 0x000fe20003f05070 */
[----:B------:R1:W-:Y:S01]  /*5220*/  LDGSTS.E [R4+0x21800], [R54.64], P4 ;  /* 0x2180000036047fae */ /* 0x0003e2000a12184e */
[----:B------:R-:W-:Y:S02]  /*5230*/  SEL R203, R202, RZ, !P6 ;  /* 0x000000ffcacb7207 */ /* 0x000fe40007000000 */
[----:B------:R-:W-:Y:S02]  /*5240*/  ISETP.NE.U32.AND P2, PT, R204, RZ, PT ;  /* 0x000000ffcc00720c */ /* 0x000fe40003f45070 */
[----:B------:R-:W-:Y:S01]  /*5250*/  ISETP.GE.AND P5, PT, R240, c[0x0][0x180], PT ;  /* 0x00006000f0007a0c */ /* 0x000fe20003fa6270 */
[----:B------:R1:W-:Y:S01]  /*5260*/  LDGSTS.E [R4+0x21c00], [R56.64], P1 ;  /* 0x21c0000038047fae */ /* 0x0003e2000892184e */
[----:B------:R-:W-:-:S02]  /*5270*/  LOP3.LUT R205, R2, 0x38, RZ, 0xfc, !PT ;  /* 0x0000003802cd7812 */ /* 0x000fc400078efcff */
[----:B------:R-:W-:Y:S02]  /*5280*/  SEL R204, R202, RZ, !P3 ;  /* 0x000000ffcacc7207 */ /* 0x000fe40005800000 */
[----:B------:R-:W-:Y:S01]  /*5290*/  ISETP.GE.AND P3, PT, R244, c[0x0][0x180], PT ;  /* 0x00006000f4007a0c */ /* 0x000fe20003f66270 */
[----:B------:R1:W-:Y:S01]  /*52a0*/  LDGSTS.E [R4+0x22000], [R58.64], P0 ;  /* 0x220000003a047fae */ /* 0x0003e2000812184e */
[----:B------:R-:W-:Y:S02]  /*52b0*/  ISETP.NE.U32.AND P6, PT, R203, RZ, PT ;  /* 0x000000ffcb00720c */ /* 0x000fe40003fc5070 */
[----:B------:R-:W-:Y:S01]  /*52c0*/  SEL R203, R202, RZ, !P5 ;  /* 0x000000ffcacb7207 */ /* 0x000fe20006800000 */
[----:B------:R1:W-:Y:S01]  /*52d0*/  LDGSTS.E [R4+0x22400], [R60.64], P2 ;  /* 0x224000003c047fae */ /* 0x0003e2000912184e */
[----:B------:R-:W-:Y:S02]  /*52e0*/  ISETP.GE.AND P5, PT, R205, c[0x0][0x180], PT ;  /* 0x00006000cd007a0c */ /* 0x000fe40003fa6270 */
[----:B------:R-:W-:-:S02]  /*52f0*/  ISETP.NE.U32.AND P4, PT, R204, RZ, PT ;  /* 0x000000ffcc00720c */ /* 0x000fc40003f85070 */
[C---:B------:R-:W-:Y:S02]  /*5300*/  SEL R204, R202.reuse, RZ, !P3 ;  /* 0x000000ffcacc7207 */ /* 0x040fe40005800000 */
[----:B------:R-:W-:Y:S02]  /*5310*/  ISETP.NE.U32.AND P3, PT, R203, RZ, PT ;  /* 0x000000ffcb00720c */ /* 0x000fe40003f65070 */
[----:B------:R-:W-:Y:S01]  /*5320*/  SEL R203, R202, RZ, !P5 ;  /* 0x000000ffcacb7207 */ /* 0x000fe20006800000 */
[----:B------:R1:W-:Y:S01]  /*5330*/  LDGSTS.E [R4+0x22800], [R62.64], P6 ;  /* 0x228000003e047fae */ /* 0x0003e2000b12184e */
[----:B------:R-:W-:Y:S02]  /*5340*/  ISETP.NE.U32.AND P5, PT, R204, RZ, PT ;  /* 0x000000ffcc00720c */ /* 0x000fe40003fa5070 */
[C---:B------:R-:W-:Y:S02]  /*5350*/  LOP3.LUT R204, R2.reuse, 0x3c, RZ, 0xfc, !PT ;  /* 0x0000003c02cc7812 */ /* 0x040fe400078efcff */
[----:B------:R-:W-:Y:S01]  /*5360*/  LOP3.LUT R245, R2, 0x40, RZ, 0xfc, !PT ;  /* 0x0000004002f57812 */ /* 0x000fe200078efcff */
[----:B------:R1:W-:Y:S01]  /*5370*/  LDGSTS.E [R4+0x22c00], [R192.64], P4 ;  /* 0x22c00000c0047fae */ /* 0x0003e2000a12184e */
[----:B------:R-:W-:-:S02]  /*5380*/  ISETP.GE.AND P0, PT, R204, c[0x0][0x180], PT ;  /* 0x00006000cc007a0c */ /* 0x000fc40003f06270 */
[----:B------:R-:W-:Y:S01]  /*5390*/  LOP3.LUT R205, R2, 0x44, RZ, 0xfc, !PT ;  /* 0x0000004402cd7812 */ /* 0x000fe200078efcff */
[----:B------:R1:W-:Y:S01]  /*53a0*/  LDGSTS.E [R4+0x23000], [R6.64], P3 ;  /* 0x2300000006047fae */ /* 0x0003e2000992184e */
[----:B------:R-:W-:Y:S02]  /*53b0*/  ISETP.GE.AND P2, PT, R245, c[0x0][0x180], PT ;  /* 0x00006000f5007a0c */ /* 0x000fe40003f46270 */
[----:B------:R-:W-:Y:S01]  /*53c0*/  SEL R204, R202, RZ, !P0 ;  /* 0x000000ffcacc7207 */ /* 0x000fe20004000000 */
[----:B------:R1:W-:Y:S01]  /*53d0*/  LDGSTS.E [R4+0x23400], [R8.64], P5 ;  /* 0x2340000008047fae */ /* 0x0003e2000a92184e */
[----:B------:R-:W-:Y:S02]  /*53e0*/  ISETP.GE.AND P0, PT, R205, c[0x0][0x180], PT ;  /* 0x00006000cd007a0c */ /* 0x000fe40003f06270 */
[----:B------:R-:W-:Y:S02]  /*53f0*/  ISETP.NE.U32.AND P1, PT, R203, RZ, PT ;  /* 0x000000ffcb00720c */ /* 0x000fe40003f25070 */
[----:B------:R-:W-:-:S02]  /*5400*/  LOP3.LUT R245, R2, 0x48, RZ, 0xfc, !PT ;  /* 0x0000004802f57812 */ /* 0x000fc400078efcff */
[----:B------:R-:W-:Y:S02]  /*5410*/  SEL R203, R202, RZ, !P2 ;  /* 0x000000ffcacb7207 */ /* 0x000fe40005000000 */
[----:B------:R-:W-:Y:S02]  /*5420*/  ISETP.NE.U32.AND P2, PT, R204, RZ, PT ;  /* 0x000000ffcc00720c */ /* 0x000fe40003f45070 */
[----:B------:R-:W-:Y:S02]  /*5430*/  SEL R204, R202, RZ, !P0 ;  /* 0x000000ffcacc7207 */ /* 0x000fe40004000000 */
[----:B------:R-:W-:Y:S02]  /*5440*/  ISETP.GE.AND P6, PT, R245, c[0x0][0x180], PT ;  /* 0x00006000f5007a0c */ /* 0x000fe40003fc6270 */
[----:B------:R-:W-:Y:S01]  /*5450*/  ISETP.NE.U32.AND P0, PT, R203, RZ, PT ;  /* 0x000000ffcb00720c */ /* 0x000fe20003f05070 */
[----:B------:R1:W-:Y:S01]  /*5460*/  LDGSTS.E [R4+0x23800], [R10.64], P1 ;  /* 0x238000000a047fae */ /* 0x0003e2000892184e */
[----:B------:R-:W-:-:S02]  /*5470*/  ISETP.NE.U32.AND P4, PT, R204, RZ, PT ;  /* 0x000000ffcc00720c */ /* 0x000fc40003f85070 */
[----:B------:R-:W-:Y:S02]  /*5480*/  SEL R203, R202, RZ, !P6 ;  /* 0x000000ffcacb7207 */ /* 0x000fe40007000000 */
[C---:B------:R-:W-:Y:S01]  /*5490*/  LOP3.LUT R204, R2.reuse, 0x4c, RZ, 0xfc, !PT ;  /* 0x0000004c02cc7812 */ /* 0x040fe200078efcff */
[----:B------:R1:W-:Y:S01]  /*54a0*/  LDGSTS.E [R4+0x23c00], [R12.64], P2 ;  /* 0x23c000000c047fae */ /* 0x0003e2000912184e */
[----:B------:R-:W-:Y:S02]  /*54b0*/  ISETP.NE.U32.AND P6, PT, R203, RZ, PT ;  /* 0x000000ffcb00720c */ /* 0x000fe40003fc5070 */
[----:B------:R-:W-:Y:S02]  /*54c0*/  LOP3.LUT R205, R2, 0x50, RZ, 0xfc, !PT ;  /* 0x0000005002cd7812 */ /* 0x000fe400078efcff */
[----:B------:R-:W-:Y:S01]  /*54d0*/  ISETP.GE.AND P3, PT, R204, c[0x0][0x180], PT ;  /* 0x00006000cc007a0c */ /* 0x000fe20003f66270 */
[----:B------:R1:W-:Y:S01]  /*54e0*/  LDGSTS.E [R4+0x24000], [R14.64], P0 ;  /* 0x240000000e047fae */ /* 0x0003e2000812184e */
[----:B------:R-:W-:-:S02]  /*54f0*/  LOP3.LUT R203, R2, 0x54, RZ, 0xfc, !PT ;  /* 0x0000005402cb7812 */ /* 0x000fc400078efcff */
[----:B------:R-:W-:Y:S01]  /*5500*/  ISETP.GE.AND P5, PT, R205, c[0x0][0x180], PT ;  /* 0x00006000cd007a0c */ /* 0x000fe20003fa6270 */
[----:B------:R1:W-:Y:S01]  /*5510*/  LDGSTS.E [R4+0x24400], [R16.64], P4 ;  /* 0x2440000010047fae */ /* 0x0003e2000a12184e */
[----:B------:R-:W-:Y:S02]  /*5520*/  SEL R204, R202, RZ, !P3 ;  /* 0x000000ffcacc7207 */ /* 0x000fe40005800000 */
[----:B------:R-:W-:Y:S01]  /*5530*/  ISETP.GE.AND P3, PT, R203, c[0x0][0x180], PT ;  /* 0x00006000cb007a0c */ /* 0x000fe20003f66270 */
[----:B------:R1:W-:Y:S01]  /*5540*/  LDGSTS.E [R4+0x24800], [R18.64], P6 ;  /* 0x2480000012047fae */ /* 0x0003e2000b12184e */
[----:B------:R-:W-:Y:S02]  /*5550*/  LOP3.LUT R205, R2, 0x58, RZ, 0xfc, !PT ;  /* 0x0000005802cd7812 */ /* 0x000fe400078efcff */
[----:B------:R-:W-:Y:S02]  /*5560*/  SEL R203, R202, RZ, !P5 ;  /* 0x000000ffcacb7207 */ /* 0x000fe40006800000 */
[----:B------:R-:W-:-:S02]  /*5570*/  ISETP.NE.U32.AND P1, PT, R204, RZ, PT ;  /* 0x000000ffcc00720c */ /* 0x000fc40003f25070 */
[----:B------:R-:W-:Y:S02]  /*5580*/  SEL R204, R202, RZ, !P3 ;  /* 0x000000ffcacc7207 */ /* 0x000fe40005800000 */
[----:B------:R-:W-:Y:S02]  /*5590*/  ISETP.GE.AND P5, PT, R205, c[0x0][0x180], PT ;  /* 0x00006000cd007a0c */ /* 0x000fe40003fa6270 */
[----:B------:R-:W-:Y:S02]  /*55a0*/  ISETP.NE.U32.AND P3, PT, R203, RZ, PT ;  /* 0x000000ffcb00720c */ /* 0x000fe40003f65070 */
[----:B------:R-:W-:Y:S02]  /*55b0*/  ISETP.NE.U32.AND P2, PT, R204, RZ, PT ;  /* 0x000000ffcc00720c */ /* 0x000fe40003f45070 */
[----:B------:R-:W-:Y:S02]  /*55c0*/  LOP3.LUT R205, R2, 0x60, RZ, 0xfc, !PT ;  /* 0x0000006002cd7812 */ /* 0x000fe400078efcff */
[----:B------:R-:W-:Y:S01]  /*55d0*/  SEL R203, R202, RZ, !P5 ;  /* 0x000000ffcacb7207 */ /* 0x000fe20006800000 */
[----:B------:R1:W-:Y:S01]  /*55e0*/  LDGSTS.E [R4+0x24c00], [R20.64], P1 ;  /* 0x24c0000014047fae */ /* 0x0003e2000892184e */
[----:B------:R-:W-:-:S02]  /*55f0*/  ISETP.GE.AND P4, PT, R205, c[0x0][0x180], PT ;  /* 0x00006000cd007a0c */ /* 0x000fc40003f86270 */
[C---:B------:R-:W-:Y:S02]  /*5600*/  LOP3.LUT R204, R2.reuse, 0x5c, RZ, 0xfc, !PT ;  /* 0x0000005c02cc7812 */ /* 0x040fe400078efcff */
[----:B------:R-:W-:Y:S01]  /*5610*/  LOP3.LUT R205, R2, 0x68, RZ, 0xfc, !PT ;  /* 0x0000006802cd7812 */ /* 0x000fe200078efcff */
[----:B------:R1:W-:Y:S01]  /*5620*/  LDGSTS.E [R4+0x25000], [R22.64], P3 ;  /* 0x2500000016047fae */ /* 0x0003e2000992184e */
[----:B------:R-:W-:Y:S02]  /*5630*/  ISETP.NE.U32.AND P5, PT, R203, RZ, PT ;  /* 0x000000ffcb00720c */ /* 0x000fe40003fa5070 */
[----:B------:R-:W-:Y:S01]  /*5640*/  ISETP.GE.AND P0, PT, R204, c[0x0][0x180], PT ;  /* 0x00006000cc007a0c */ /* 0x000fe20003f06270 */
[----:B------:R1:W-:Y:S01]  /*5650*/  LDGSTS.E [R4+0x25400], [R24.64], P2 ;  /* 0x2540000018047fae */ /* 0x0003e2000912184e */
[----:B------:R-:W-:Y:S02]  /*5660*/  ISETP.GE.AND P6, PT, R205, c[0x0][0x180], PT ;  /* 0x00006000cd007a0c */ /* 0x000fe40003fc6270 */
[----:B------:R-:W-:-:S02]  /*5670*/  LOP3.LUT R203, R2, 0x64, RZ, 0xfc, !PT ;  /* 0x0000006402cb7812 */ /* 0x000fc400078efcff */
[----:B------:R-:W-:Y:S02]  /*5680*/  LOP3.LUT R205, R2, 0x70, RZ, 0xfc, !PT ;  /* 0x0000007002cd7812 */ /* 0x000fe400078efcff */
[----:B------:R-:W-:Y:S02]  /*5690*/  SEL R204, R202, RZ, !P0 ;  /* 0x000000ffcacc7207 */ /* 0x000fe40004000000 */
[----:B------:R-:W-:Y:S01]  /*56a0*/  ISETP.GE.AND P0, PT, R203, c[0x0][0x180], PT ;  /* 0x00006000cb007a0c */ /* 0x000fe20003f06270 */
[----:B------:R1:W-:Y:S01]  /*56b0*/  LDGSTS.E [R4+0x25800], [R26.64], P5 ;  /* 0x258000001a047fae */ /* 0x0003e2000a92184e */
[----:B------:R-:W-:Y:S02]  /*56c0*/  ISETP.GE.AND P2, PT, R205, c[0x0][0x180], PT ;  /* 0x00006000cd007a0c */ /* 0x000fe40003f46270 */
[----:B------:R-:W-:Y:S02]  /*56d0*/  LOP3.LUT R205, R2, 0x78, RZ, 0xfc, !PT ;  /* 0x0000007802cd7812 */ /* 0x000fe400078efcff */
[----:B------:R-:W-:-:S02]  /*56e0*/  SEL R203, R202, RZ, !P4 ;  /* 0x000000ffcacb7207 */ /* 0x000fc40006000000 */
[----:B------:R-:W-:Y:S02]  /*56f0*/  ISETP.NE.U32.AND P4, PT, R204, RZ, PT ;  /* 0x000000ffcc00720c */ /* 0x000fe40003f85070 */
[C---:B------:R-:W-:Y:S02]  /*5700*/  SEL R204, R202.reuse, RZ, !P0 ;  /* 0x000000ffcacc7207 */ /* 0x040fe40004000000 */
[----:B------:R-:W-:Y:S02]  /*5710*/  ISETP.NE.U32.AND P0, PT, R203, RZ, PT ;  /* 0x000000ffcb00720c */ /* 0x000fe40003f05070 */
[----:B------:R-:W-:Y:S02]  /*5720*/  ISETP.GE.AND P5, PT, R205, c[0x0][0x180], PT ;  /* 0x00006000cd007a0c */ /* 0x000fe40003fa6270 */
[----:B------:R-:W-:Y:S01]  /*5730*/  SEL R203, R202, RZ, !P6 ;  /* 0x000000ffcacb7207 */ /* 0x000fe20007000000 */
[----:B------:R-:W1:Y:S01]  /*5740*/  S2R R205, SR_TID.X ;  /* 0x0000000000cd7919 */ /* 0x000e620000002100 */
[----:B------:R-:W-:-:S02]  /*5750*/  ISETP.NE.U32.AND P6, PT, R204, RZ, PT ;  /* 0x000000ffcc00720c */ /* 0x000fc40003fc5070 */
[----:B------:R-:W-:Y:S01]  /*5760*/  LOP3.LUT R204, R2, 0x6c, RZ, 0xfc, !PT ;  /* 0x0000006c02cc7812 */ /* 0x000fe200078efcff */
[----:B------:R1:W-:Y:S01]  /*5770*/  LDGSTS.E [R4+0x25c00], [R28.64], P4 ;  /* 0x25c000001c047fae */ /* 0x0003e2000a12184e */
[----:B------:R-:W-:Y:S02]  /*5780*/  ISETP.NE.U32.AND P1, PT, R203, RZ, PT ;  /* 0x000000ffcb00720c */ /* 0x000fe40003f25070 */
[----:B------:R-:W-:Y:S01]  /*5790*/  ISETP.GE.AND P3, PT, R204, c[0x0][0x180], PT ;  /* 0x00006000cc007a0c */ /* 0x000fe20003f66270 */
[----:B------:R1:W-:Y:S01]  /*57a0*/  LDGSTS.E [R4+0x26000], [R30.64], P0 ;  /* 0x260000001e047fae */ /* 0x0003e2000812184e */
[----:B------:R-:W-:Y:S02]  /*57b0*/  LOP3.LUT R203, R2, 0x74, RZ, 0xfc, !PT ;  /* 0x0000007402cb7812 */ /* 0x000fe400078efcff */
[C---:B------:R-:W-:Y:S02]  /*57c0*/  SEL R204, R202.reuse, RZ, !P3 ;  /* 0x000000ffcacc7207 */ /* 0x040fe40005800000 */
[----:B------:R-:W-:Y:S01]  /*57d0*/  ISETP.GE.AND P3, PT, R203, c[0x0][0x180], PT ;  /* 0x00006000cb007a0c */ /* 0x000fe20003f66270 */
[----:B------:R1:W-:Y:S01]  /*57e0*/  LDGSTS.E [R4+0x26400], [R32.64], P6 ;  /* 0x2640000020047fae */ /* 0x0003e2000b12184e */
[----:B------:R-:W-:-:S02]  /*57f0*/  SEL R203, R202, RZ, !P2 ;  /* 0x000000ffcacb7207 */ /* 0x000fc40005000000 */
[----:B------:R-:W-:Y:S01]  /*5800*/  ISETP.NE.U32.AND P2, PT, R204, RZ, PT ;  /* 0x000000ffcc00720c */ /* 0x000fe20003f45070 */
[----:B------:R2:W-:Y:S01]  /*5810*/  LDGSTS.E [R4+0x26800], [R34.64], P1 ;  /* 0x2680000022047fae */ /* 0x0005e2000892184e */
[----:B------:R-:W-:Y:S02]  /*5820*/  SEL R204, R202, RZ, !P3 ;  /* 0x000000ffcacc7207 */ /* 0x000fe40005800000 */
[----:B------:R-:W-:Y:S02]  /*5830*/  ISETP.NE.U32.AND P3, PT, R203, RZ, PT ;  /* 0x000000ffcb00720c */ /* 0x000fe40003f65070 */
[----:B------:R-:W-:Y:S02]  /*5840*/  ISETP.NE.U32.AND P4, PT, R204, RZ, PT ;  /* 0x000000ffcc00720c */ /* 0x000fe40003f85070 */
[----:B------:R-:W-:Y:S02]  /*5850*/  LOP3.LUT R204, R2, 0x7c, RZ, 0xfc, !PT ;  /* 0x0000007c02cc7812 */ /* 0x000fe400078efcff */
[----:B------:R-:W-:-:S02]  /*5860*/  SEL R203, R202, RZ, !P5 ;  /* 0x000000ffcacb7207 */ /* 0x000fc40006800000 */
[----:B-1----:R-:W-:Y:S01]  /*5870*/  LOP3.LUT R205, R205, 0x7f, RZ, 0xc0, !PT ;  /* 0x0000007fcdcd7812 */ /* 0x002fe200078ec0ff */
[----:B------:R1:W-:Y:S01]  /*5880*/  LDGSTS.E [R4+0x26c00], [R36.64], P2 ;  /* 0x26c0000024047fae */ /* 0x0003e2000912184e */
[----:B------:R-:W-:Y:S01]  /*5890*/  ISETP.GE.AND P0, PT, R204, c[0x0][0x180], PT ;  /* 0x00006000cc007a0c */ /* 0x000fe20003f06270 */
[----:B------:R-:W-:Y:S01]  /*58a0*/  IMAD.U32 R204, RZ, RZ, UR7 ;  /* 0x00000007ffcc7e24 */ /* 0x000fe2000f8e00ff */
[----:B------:R-:W-:Y:S01]  /*58b0*/  ISETP.NE.U32.AND P5, PT, R203, RZ, PT ;  /* 0x000000ffcb00720c */ /* 0x000fe20003fa5070 */
[----:B------:R1:W-:Y:S01]  /*58c0*/  LDGSTS.E [R4+0x27000], [R38.64], P3 ;  /* 0x2700000026047fae */ /* 0x0003e2000992184e */
[----:B------:R-:W-:Y:S01]  /*58d0*/  ISETP.GE.AND P6, PT, R205, c[0x0][0x180], PT ;  /* 0x00006000cd007a0c */ /* 0x000fe20003fc6270 */
[----:B------:R-:W-:Y:S01]  /*58e0*/  IMAD.WIDE R194, R204, 0x4, R194 ;  /* 0x00000004ccc27825 */ /* 0x000fe200078e02c2 */
[----:B------:R-:W-:Y:S01]  /*58f0*/  SEL R203, R202, RZ, !P0 ;  /* 0x000000ffcacb7207 */ /* 0x000fe20004000000 */
[----:B------:R1:W-:Y:S01]  /*5900*/  LDGSTS.E [R4+0x27400], [R40.64], P4 ;  /* 0x2740000028047fae */ /* 0x0003e2000a12184e */
[----:B------:R-:W-:-:S02]  /*5910*/  ISETP.GE.AND P1, PT, R2, UR4, PT ;  /* 0x0000000402007c0c */ /* 0x000fc4000bf26270 */
[----:B------:R-:W-:Y:S02]  /*5920*/  LOP3.LUT R205, R2, 0x4, RZ, 0xfc, !PT ;  /* 0x0000000402cd7812 */ /* 0x000fe400078efcff */
[----:B------:R-:W-:Y:S02]  /*5930*/  ISETP.NE.U32.AND P0, PT, R203, RZ, PT ;  /* 0x000000ffcb00720c */ /* 0x000fe40003f05070 */
[----:B------:R-:W-:Y:S01]  /*5940*/  SEL R202, R202, RZ, !P6 ;  /* 0x000000ffcaca7207 */ /* 0x000fe20007000000 */
[----:B------:R1:W-:Y:S01]  /*5950*/  LDGSTS.E [R4+0x27800], [R42.64], P5 ;  /* 0x278000002a047fae */ /* 0x0003e2000a92184e */
[----:B------:R-:W-:Y:S02]  /*5960*/  PLOP3.LUT P6, PT, PT, PT, UP0, 0x80, 0x0 ;  /* 0x000000000000781c */ /* 0x000fe40003fcf008 */
[----:B------:R-:W-:Y:S02]  /*5970*/  SEL R203, RZ, 0x4, P1 ;  /* 0x00000004ffcb7807 */ /* 0x000fe40000800000 */
[----:B------:R-:W-:-:S02]  /*5980*/  ISETP.GE.AND P2, PT, R205, UR4, PT ;  /* 0x00000004cd007c0c */ /* 0x000fc4000bf46270 */
[----:B------:R-:W-:Y:S02]  /*5990*/  LOP3.LUT R205, R2, 0x8, RZ, 0xfc, !PT ;  /* 0x0000000802cd7812 */ /* 0x000fe400078efcff */
[----:B------:R-:W-:Y:S01]  /*59a0*/  ISETP.NE.U32.AND P1, PT, R202, RZ, PT ;  /* 0x000000ffca00720c */ /* 0x000fe20003f25070 */
[----:B------:R1:W-:Y:S01]  /*59b0*/  LDGSTS.E [R4+0x27c00], [R44.64], P0 ;  /* 0x27c000002c047fae */ /* 0x0003e2000812184e */
[----:B------:R-:W-:Y:S02]  /*59c0*/  SEL R203, R203, RZ, P6 ;  /* 0x000000ffcbcb7207 */ /* 0x000fe40003000000 */
[----:B------:R-:W-:Y:S01]  /*59d0*/  PLOP3.LUT P6, PT, PT, PT, UP0, 0x80, 0x0 ;  /* 0x000000000000781c */ /* 0x000fe20003fcf008 */
[----:B------:R-:W0:Y:S01]  /*59e0*/  LDGDEPBAR ;  /* 0x00000000000079af */ /* 0x000e220000000000 */
[----:B------:R-:W-:Y:S02]  /*59f0*/  SEL R202, RZ, 0x4, P2 ;  /* 0x00000004ffca7807 */ /* 0x000fe40001000000 */
[----:B------:R-:W-:-:S02]  /*5a00*/  ISETP.GE.AND P3, PT, R205, UR4, PT ;  /* 0x00000004cd007c0c */ /* 0x000fc4000bf66270 */
[----:B------:R-:W-:Y:S02]  /*5a10*/  LOP3.LUT R205, R2, 0xc, RZ, 0xfc, !PT ;  /* 0x0000000c02cd7812 */ /* 0x000fe400078efcff */
[----:B------:R-:W-:Y:S01]  /*5a20*/  ISETP.NE.U32.AND P2, PT, R203, RZ, PT ;  /* 0x000000ffcb00720c */ /* 0x000fe20003f45070 */
[----:B------:R1:W-:Y:S01]  /*5a30*/  LDGSTS.E [R0], [R64.64], P1 ;  /* 0x0000000040007fae */ /* 0x0003e2000892184e */
[----:B------:R-:W-:Y:S02]  /*5a40*/  SEL R202, R202, RZ, P6 ;  /* 0x000000ffcaca7207 */ /* 0x000fe40003000000 */
[----:B------:R-:W-:Y:S01]  /*5a50*/  PLOP3.LUT P6, PT, PT, PT, UP0, 0x80, 0x0 ;  /* 0x000000000000781c */ /* 0x000fe20003fcf008 */
[----:B------:R1:W-:Y:S01]  /*5a60*/  LDGSTS.E [R0+0x1000], [R72.64], P1 ;  /* 0x0100000048007fae */ /* 0x0003e2000892184e */
[----:B------:R-:W-:Y:S02]  /*5a70*/  SEL R203, RZ, 0x4, P3 ;  /* 0x00000004ffcb7807 */ /* 0x000fe40001800000 */
[----:B------:R-:W-:Y:S01]  /*5a80*/  ISETP.GE.AND P4, PT, R205, UR4, PT ;  /* 0x00000004cd007c0c */ /* 0x000fe2000bf86270 */
[----:B------:R1:W-:Y:S01]  /*5a90*/  LDGSTS.E [R0+0x2000], [R80.64], P1 ;  /* 0x0200000050007fae */ /* 0x0003e2000892184e */
[----:B------:R-:W-:-:S02]  /*5aa0*/  LOP3.LUT R205, R2, 0x10, RZ, 0xfc, !PT ;  /* 0x0000001002cd7812 */ /* 0x000fc400078efcff */
[----:B------:R-:W-:Y:S01]  /*5ab0*/  SEL R203, R203, RZ, P6 ;  /* 0x000000ffcbcb7207 */ /* 0x000fe20003000000 */
[----:B------:R1:W-:Y:S01]  /*5ac0*/  LDGSTS.E [R0+0x3000], [R88.64], P1 ;  /* 0x0300000058007fae */ /* 0x0003e2000892184e */
[----:B------:R-:W-:Y:S02]  /*5ad0*/  ISETP.GE.AND P5, PT, R205, UR4, PT ;  /* 0x00000004cd007c0c */ /* 0x000fe4000bfa6270 */
[----:B------:R-:W-:Y:S01]  /*5ae0*/  ISETP.NE.U32.AND P3, PT, R202, RZ, PT ;  /* 0x000000ffca00720c */ /* 0x000fe20003f65070 */
[----:B------:R1:W-:Y:S01]  /*5af0*/  LDGSTS.E [R0+0x4000], [R96.64], P1 ;  /* 0x0400000060007fae */ /* 0x0003e2000892184e */
[----:B------:R-:W-:Y:S02]  /*5b00*/  SEL R202, RZ, 0x4, P4 ;  /* 0x00000004ffca7807 */ /* 0x000fe40002000000 */
[----:B------:R-:W-:Y:S01]  /*5b10*/  ISETP.NE.U32.AND P4, PT, R203, RZ, PT ;  /* 0x000000ffcb00720c */ /* 0x000fe20003f85070 */
[----:B------:R1:W-:Y:S01]  /*5b20*/  LDGSTS.E [R0+0x5000], [R104.64], P1 ;  /* 0x0500000068007fae */ /* 0x0003e2000892184e */
[----:B------:R-:W-:-:S02]  /*5b30*/  SEL R203, RZ, 0x4, P5 ;  /* 0x00000004ffcb7807 */ /* 0x000fc40002800000 */
[----:B------:R-:W-:Y:S01]  /*5b40*/  ISETP.GE.AND P5, PT, R243, UR4, PT ;  /* 0x00000004f3007c0c */ /* 0x000fe2000bfa6270 */
[----:B------:R1:W-:Y:S01]  /*5b50*/  LDGSTS.E [R0+0x6000], [R112.64], P1 ;  /* 0x0600000070007fae */ /* 0x0003e2000892184e */
[----:B------:R-:W-:Y:S02]  /*5b60*/  LOP3.LUT R205, R2, 0x18, RZ, 0xfc, !PT ;  /* 0x0000001802cd7812 */ /* 0x000fe400078efcff */
[----:B------:R-:W-:Y:S01]  /*5b70*/  SEL R243, RZ, 0x4, P5 ;  /* 0x00000004fff37807 */ /* 0x000fe20002800000 */
[----:B------:R1:W-:Y:S01]  /*5b80*/  LDGSTS.E [R0+0x7000], [R120.64], P1 ;  /* 0x0700000078007fae */ /* 0x0003e2000892184e */
[----:B------:R-:W-:Y:S01]  /*5b90*/  ISETP.GE.AND P5, PT, R205, UR4, PT ;  /* 0x00000004cd007c0c */ /* 0x000fe2000bfa6270 */
[----:B------:R-:W-:Y:S01]  /*5ba0*/  IMAD.U32 R205, RZ, RZ, UR7 ;  /* 0x00000007ffcd7e24 */ /* 0x000fe2000f8e00ff */
[----:B------:R-:W-:Y:S01]  /*5bb0*/  PLOP3.LUT P6, PT, PT, PT, UP0, 0x80, 0x0 ;  /* 0x000000000000781c */ /* 0x000fe20003fcf008 */
[----:B------:R1:W-:Y:S01]  /*5bc0*/  LDGSTS.E [R0+0x8000], [R128.64], P1 ;  /* 0x0800000080007fae */ /* 0x0003e2000892184e */
[C---:B------:R-:W-:Y:S01]  /*5bd0*/  LOP3.LUT R204, R0.reuse, 0x40, RZ, 0x3c, !PT ;  /* 0x0000004000cc7812 */ /* 0x040fe200078e3cff */
[----:B--2---:R-:W-:Y:S01]  /*5be0*/  IMAD.WIDE R196, R205, 0x4, R196 ;  /* 0x00000004cdc47825 */ /* 0x004fe200078e02c4 */
[----:B------:R-:W-:Y:S01]  /*5bf0*/  LOP3.LUT R205, R0, 0x20, RZ, 0x3c, !PT ;  /* 0x0000002000cd7812 */ /* 0x000fe200078e3cff */
[----:B------:R2:W-:Y:S01]  /*5c00*/  LDGSTS.E [R0+0x9000], [R136.64], P1 ;  /* 0x0900000088007fae */ /* 0x0005e2000892184e */
[----:B------:R-:W-:-:S02]  /*5c10*/  SEL R202, R202, RZ, P6 ;  /* 0x000000ffcaca7207 */ /* 0x000fc40003000000 */
[----:B------:R-:W-:Y:S01]  /*5c20*/  PLOP3.LUT P6, PT, PT, PT, UP0, 0x80, 0x0 ;  /* 0x000000000000781c */ /* 0x000fe20003fcf008 */
[----:B------:R1:W-:Y:S01]  /*5c30*/  LDGSTS.E [R0+0xa000], [R144.64], P1 ;  /* 0x0a00000090007fae */ /* 0x0003e2000892184e */
[----:B------:R-:W-:Y:S02]  /*5c40*/  ISETP.NE.U32.AND P0, PT, R202, RZ, PT ;  /* 0x000000ffca00720c */ /* 0x000fe40003f05070 */
[----:B------:R-:W-:Y:S01]  /*5c50*/  SEL R203, R203, RZ, P6 ;  /* 0x000000ffcbcb7207 */ /* 0x000fe20003000000 */
[----:B------:R1:W-:Y:S01]  /*5c60*/  LDGSTS.E [R0+0xb000], [R152.64], P1 ;  /* 0x0b00000098007fae */ /* 0x0003e2000892184e */
[----:B------:R-:W-:-:S03]  /*5c70*/  PLOP3.LUT P6, PT, PT, PT, UP0, 0x80, 0x0 ;  /* 0x000000000000781c */ /* 0x000fc60003fcf008 */
[----:B------:R1:W-:Y:S01]  /*5c80*/  LDGSTS.E [R0+0xc000], [R160.64], P1 ;  /* 0x0c000000a0007fae */ /* 0x0003e2000892184e */
[----:B------:R-:W-:Y:S02]  /*5c90*/  SEL R243, R243, RZ, P6 ;  /* 0x000000fff3f37207 */ /* 0x000fe40003000000 */
[----:B------:R-:W-:Y:S01]  /*5ca0*/  ISETP.GE.AND P6, PT, R242, UR4, PT ;  /* 0x00000004f2007c0c */ /* 0x000fe2000bfc6270 */
[----:B------:R1:W-:Y:S01]  /*5cb0*/  LDGSTS.E [R0+0xd000], [R168.64], P1 ;  /* 0x0d000000a8007fae */ /* 0x0003e2000892184e */
[----:B------:R-:W-:Y:S02]  /*5cc0*/  SEL R242, RZ, 0x4, P5 ;  /* 0x00000004fff27807 */ /* 0x000fe40002800000 */
[----:B------:R-:W-:Y:S01]  /*5cd0*/  ISETP.GE.AND P5, PT, R239, UR4, PT ;  /* 0x00000004ef007c0c */ /* 0x000fe2000bfa6270 */
[----:B------:R1:W-:Y:S01]  /*5ce0*/  LDGSTS.E [R0+0xe000], [R176.64], P1 ;  /* 0x0e000000b0007fae */ /* 0x0003e2000892184e */
[----:B------:R-:W-:Y:S02]  /*5cf0*/  SEL R239, RZ, 0x4, P6 ;  /* 0x00000004ffef7807 */ /* 0x000fe40003000000 */
[----:B------:R-:W-:Y:S01]  /*5d00*/  ISETP.GE.AND P6, PT, R223, UR4, PT ;  /* 0x00000004df007c0c */ /* 0x000fe2000bfc6270 */
[----:B------:R1:W-:Y:S01]  /*5d10*/  LDGSTS.E [R0+0xf000], [R184.64], P1 ;  /* 0x0f000000b8007fae */ /* 0x0003e2000892184e */
[----:B------:R-:W-:-:S02]  /*5d20*/  SEL R223, RZ, 0x4, P5 ;  /* 0x00000004ffdf7807 */ /* 0x000fc40002800000 */
[----:B------:R-:W-:Y:S01]  /*5d30*/  SEL R202, RZ, 0x4, P6 ;  /* 0x00000004ffca7807 */ /* 0x000fe20003000000 */
[----:B------:R1:W-:Y:S01]  /*5d40*/  LDGSTS.E [R205+0x400], [R66.64], P1 ;  /* 0x0040000042cd7fae */ /* 0x0003e2000892184e */
[----:B------:R-:W-:Y:S02]  /*5d50*/  ISETP.GE.AND P5, PT, R241, UR4, PT ;  /* 0x00000004f1007c0c */ /* 0x000fe4000bfa6270 */
[----:B------:R-:W-:Y:S01]  /*5d60*/  ISETP.NE.U32.AND P6, PT, R203, RZ, PT ;  /* 0x000000ffcb00720c */ /* 0x000fe20003fc5070 */
[----:B------:R1:W-:Y:S01]  /*5d70*/  LDGSTS.E [R205+0x1400], [R74.64], P1 ;  /* 0x014000004acd7fae */ /* 0x0003e2000892184e */
[----:B------:R-:W-:Y:S02]  /*5d80*/  LOP3.LUT R203, R2, 0x2c, RZ, 0xfc, !PT ;  /* 0x0000002c02cb7812 */ /* 0x000fe400078efcff */
[----:B------:R-:W-:Y:S01]  /*5d90*/  SEL R241, RZ, 0x4, P5 ;  /* 0x00000004fff17807 */ /* 0x000fe20002800000 */
[----:B------:R1:W-:Y:S01]  /*5da0*/  LDGSTS.E [R205+0x2400], [R82.64], P1 ;  /* 0x0240000052cd7fae */ /* 0x0003e2000892184e */
[----:B------:R-:W-:-:S02]  /*5db0*/  ISETP.GE.AND P5, PT, R203, UR4, PT ;  /* 0x00000004cb007c0c */ /* 0x000fc4000bfa6270 */
[----:B------:R-:W-:Y:S01]  /*5dc0*/  LOP3.LUT R203, R0, 0x60, RZ, 0x3c, !PT ;  /* 0x0000006000cb7812 */ /* 0x000fe200078e3cff */
[----:B------:R1:W-:Y:S04]  /*5dd0*/  LDGSTS.E [R205+0x3400], [R90.64], P1 ;  /* 0x034000005acd7fae */ /* 0x0003e8000892184e */
        /* <DEDUP_REMOVED lines=43> */
[----:B------:R1:W-:Y:S01]  /*6090*/  LDGSTS.E [R203+0xfc00], [R190.64], P1 ;  /* 0x0fc00000becb7fae */ /* 0x0003e2000892184e */
[----:B------:R-:W-:-:S02]  /*60a0*/  ISETP.GE.AND P1, PT, R240, UR4, PT ;  /* 0x00000004f0007c0c */ /* 0x000fc4000bf26270 */
[----:B------:R-:W-:Y:S01]  /*60b0*/  SEL R240, RZ, 0x4, P5 ;  /* 0x00000004fff07807 */ /* 0x000fe20002800000 */
[----:B------:R-:W0:Y:S04]  /*60c0*/  LDGDEPBAR ;  /* 0x00000000000079af */ /* 0x000e280000000000 */
[----:B------:R-:W-:Y:S01]  /*60d0*/  BAR.SYNC.DEFER_BLOCKING 0x0 ;  /* 0x0000000000007b1d */ /* 0x000fe20000010000 */
[----:B------:R-:W-:-:S04]  /*60e0*/  PLOP3.LUT P5, PT, PT, PT, UP0, 0x80, 0x0 ;  /* 0x000000000000781c */ /* 0x000fc80003faf008 */
[----:B------:R-:W-:Y:S01]  /*60f0*/  SEL R242, R242, RZ, P5 ;  /* 0x000000fff2f27207 */ /* 0x000fe20002800000 */
[----:B------:R-:W-:Y:S01]  /*6100*/  @!PT LDS RZ, [RZ] ;  /* 0x00000000fffff984 */ /* 0x000fe20000000800 */
[----:B------:R-:W-:Y:S01]  /*6110*/  @!PT LDS RZ, [RZ] ;  /* 0x00000000fffff984 */ /* 0x000fe20000000800 */
[----:B------:R-:W-:Y:S01]  /*6120*/  @!PT LDS RZ, [RZ] ;  /* 0x00000000fffff984 */ /* 0x000fe20000000800 */
[----:B------:R1:W-:Y:S01]  /*6130*/  LDGSTS.E [R4+0x28000], [R194.64], P2 ;  /* 0x28000000c2047fae */ /* 0x0003e2000912184e */
[----:B------:R-:W-:-:S03]  /*6140*/  ISETP.GE.AND P2, PT, R244, UR4, PT ;  /* 0x00000004f4007c0c */ /* 0x000fc6000bf46270 */
[----:B------:R2:W-:Y:S01]  /*6150*/  LDGSTS.E [R4+0x28400], [R196.64], P3 ;  /* 0x28400000c4047fae */ /* 0x0005e2000992184e */
[----:B------:R-:W-:Y:S02]  /*6160*/  SEL R244, RZ, 0x4, P2 ;  /* 0x00000004fff47807 */ /* 0x000fe40001000000 */
[----:B-1----:R-:W-:Y:S02]  /*6170*/  SEL R195, RZ, 0x4, P1 ;  /* 0x00000004ffc37807 */ /* 0x002fe40000800000 */
[----:B------:R-:W-:Y:S01]  /*6180*/  ISETP.NE.U32.AND P1, PT, R243, RZ, PT ;  /* 0x000000fff300720c */ /* 0x000fe20003f25070 */
[----:B--2---:R-:W-:Y:S01]  /*6190*/  IMAD.U32 R196, RZ, RZ, UR7 ;  /* 0x00000007ffc47e24 */ /* 0x004fe2000f8e00ff */
[C---:B------:R-:W-:Y:S02]  /*61a0*/  LOP3.LUT R243, R2.reuse, 0x38, RZ, 0xfc, !PT ;  /* 0x0000003802f37812 */ /* 0x040fe400078efcff */
[----:B------:R-:W-:Y:S01]  /*61b0*/  LOP3.LUT R194, R2, 0x3c, RZ, 0xfc, !PT ;  /* 0x0000003c02c27812 */ /* 0x000fe200078efcff */
[----:B---3--:R-:W-:Y:S01]  /*61c0*/  IMAD.WIDE R46, R196, 0x4, R46 ;  /* 0x00000004c42e7825 */ /* 0x008fe200078e022e */
[----:B------:R-:W-:-:S02]  /*61d0*/  ISETP.GE.AND P2, PT, R243, UR4, PT ;  /* 0x00000004f3007c0c */ /* 0x000fc4000bf46270 */
[----:B------:R-:W-:Y:S02]  /*61e0*/  LOP3.LUT R243, R2, 0x40, RZ, 0xfc, !PT ;  /* 0x0000004002f37812 */ /* 0x000fe400078efcff */
[----:B------:R-:W-:Y:S01]  /*61f0*/  ISETP.GE.AND P3, PT, R194, UR4, PT ;  /* 0x00000004c2007c0c */ /* 0x000fe2000bf66270 */
[----:B------:R1:W-:Y:S01]  /*6200*/  LDGSTS.E [R4+0x28800], [R46.64], P4 ;  /* 0x288000002e047fae */ /* 0x0003e2000a12184e */
[----:B------:R-:W-:Y:S02]  /*6210*/  PLOP3.LUT P4, PT, PT, PT, UP0, 0x80, 0x0 ;  /* 0x000000000000781c */ /* 0x000fe40003f8f008 */
[----:B------:R-:W-:Y:S02]  /*6220*/  ISETP.GE.AND P5, PT, R243, UR4, PT ;  /* 0x00000004f3007c0c */ /* 0x000fe4000bfa6270 */
[----:B------:R-:W-:Y:S02]  /*6230*/  SEL R197, RZ, 0x4, P3 ;  /* 0x00000004ffc57807 */ /* 0x000fe40001800000 */
[----:B------:R-:W-:-:S02]  /*6240*/  LOP3.LUT R243, R2, 0x44, RZ, 0xfc, !PT ;  /* 0x0000004402f37812 */ /* 0x000fc400078efcff */
[----:B------:R-:W-:Y:S02]  /*6250*/  ISETP.GE.AND P3, PT, R245, UR4, PT ;  /* 0x00000004f5007c0c */ /* 0x000fe4000bf66270 */
[----:B------:R-:W-:Y:S02]  /*6260*/  SEL R196, RZ, 0x4, P5 ;  /* 0x00000004ffc47807 */ /* 0x000fe40002800000 */
[----:B-1----:R-:W-:Y:S02]  /*6270*/  SEL R47, R239, RZ, P4 ;  /* 0x000000ffef2f7207 */ /* 0x002fe40002000000 */
[----:B------:R-:W-:Y:S02]  /*6280*/  PLOP3.LUT P4, PT, PT, PT, UP0, 0x80, 0x0 ;  /* 0x000000000000781c */ /* 0x000fe40003f8f008 */
[----:B------:R-:W-:Y:S02]  /*6290*/  ISETP.GE.AND P5, PT, R243, UR4, PT ;  /* 0x00000004f3007c0c */ /* 0x000fe4000bfa6270 */
[----:B------:R-:W-:-:S02]  /*62a0*/  SEL R46, RZ, 0x4, P3 ;  /* 0x00000004ff2e7807 */ /* 0x000fc40001800000 */
[----:B------:R-:W-:Y:S02]  /*62b0*/  PLOP3.LUT P3, PT, PT, PT, UP0, 0x80, 0x0 ;  /* 0x000000000000781c */ /* 0x000fe40003f6f008 */
[----:B------:R-:W-:Y:S02]  /*62c0*/  SEL R243, R202, RZ, P4 ;  /* 0x000000ffcaf37207 */ /* 0x000fe40002000000 */
[----:B------:R-:W-:Y:S02]  /*62d0*/  PLOP3.LUT P4, PT, PT, PT, UP0, 0x80, 0x0 ;  /* 0x000000000000781c */ /* 0x000fe40003f8f008 */
[----:B------:R-:W-:Y:S02]  /*62e0*/  SEL R194, RZ, 0x4, P2 ;  /* 0x00000004ffc27807 */ /* 0x000fe40001000000 */
[----:B------:R-:W-:Y:S02]  /*62f0*/  ISETP.NE.U32.AND P2, PT, R242, RZ, PT ;  /* 0x000000fff200720c */ /* 0x000fe40003f45070 */
[----:B------:R-:W-:-:S02]  /*6300*/  SEL R242, R223, RZ, P3 ;  /* 0x000000ffdff27207 */ /* 0x000fc40001800000 */
[----:B------:R-:W-:Y:S02]  /*6310*/  PLOP3.LUT P3, PT, PT, PT, UP0, 0x80, 0x0 ;  /* 0x000000000000781c */ /* 0x000fe40003f6f008 */
[----:B------:R-:W-:Y:S02]  /*6320*/  SEL R240, R240, RZ, P4 ;  /* 0x000000fff0f07207 */ /* 0x000fe40002000000 */
[----:B------:R-:W-:Y:S02]  /*6330*/  PLOP3.LUT P4, PT, PT, PT, UP0, 0x80, 0x0 ;  /* 0x000000000000781c */ /* 0x000fe40003f8f008 */
[----:B------:R-:W-:Y:S02]  /*6340*/  SEL R241, R241, RZ, P3 ;  /* 0x000000fff1f17207 */ /* 0x000fe40001800000 */
[----:B------:R-:W-:Y:S02]  /*6350*/  PLOP3.LUT P3, PT, PT, PT, UP0, 0x80, 0x0 ;  /* 0x000000000000781c */ /* 0x000fe40003f6f008 */
[----:B------:R-:W-:-:S02]  /*6360*/  SEL R223, R244, RZ, P4 ;  /* 0x000000fff4df7207 */ /* 0x000fc40002000000 */
[----:B------:R-:W-:Y:S02]  /*6370*/  PLOP3.LUT P4, PT, PT, PT, UP0, 0x80, 0x0 ;  /* 0x000000000000781c */ /* 0x000fe40003f8f008 */
[----:B------:R-:W-:Y:S02]  /*6380*/  SEL R239, R195, RZ, P3 ;  /* 0x000000ffc3ef7207 */ /* 0x000fe40001800000 */
[----:B------:R-:W-:Y:S02]  /*6390*/  SEL R245, RZ, 0x4, P5 ;  /* 0x00000004fff57807 */ /* 0x000fe40002800000 */
[----:B------:R-:W-:Y:S02]  /*63a0*/  PLOP3.LUT P3, PT, PT, PT, UP0, 0x80, 0x0 ;  /* 0x000000000000781c */ /* 0x000fe40003f6f008 */
[----:B------:R-:W-:Y:S02]  /*63b0*/  SEL R197, R197, RZ, P4 ;  /* 0x000000ffc5c57207 */ /* 0x000fe40002000000 */
[----:B------:R-:W-:-:S02]  /*63c0*/  PLOP3.LUT P4, PT, PT, PT, UP0, 0x80, 0x0 ;  /* 0x000000000000781c */ /* 0x000fc40003f8f008 */
[----:B------:R-:W-:Y:S02]  /*63d0*/  SEL R202, R194, RZ, P3 ;  /* 0x000000ffc2ca7207 */ /* 0x000fe40001800000 */
[----:B------:R-:W-:Y:S02]  /*63e0*/  SEL R194, R245, RZ, P4 ;  /* 0x000000fff5c27207 */ /* 0x000fe40002000000 */
[----:B------:R-:W1:Y:S01]  /*63f0*/  S2R R245, SR_TID.X ;  /* 0x0000000000f57919 */ /* 0x000e620000002100 */
[C---:B------:R-:W-:Y:S02]  /*6400*/  LOP3.LUT R244, R2.reuse, 0x50, RZ, 0xfc, !PT ;  /* 0x0000005002f47812 */ /* 0x040fe400078efcff */
[----:B------:R-:W-:Y:S02]  /*6410*/  PLOP3.LUT P3, PT, PT, PT, UP0, 0x80, 0x0 ;  /* 0x000000000000781c */ /* 0x000fe40003f6f008 */
[----:B------:R-:W-:Y:S02]  /*6420*/  LOP3.LUT R195, R2, 0x4c, RZ, 0xfc, !PT ;  /* 0x0000004c02c37812 */ /* 0x000fe400078efcff */
[----:B------:R-:W-:-:S02]  /*6430*/  PLOP3.LUT P5, PT, PT, PT, UP0, 0x80, 0x0 ;  /* 0x000000000000781c */ /* 0x000fc40003faf008 */
[----:B------:R-:W-:Y:S02]  /*6440*/  ISETP.GE.AND P4, PT, R244, UR4, PT ;  /* 0x00000004f4007c0c */ /* 0x000fe4000bf86270 */
[----:B------:R-:W-:Y:S02]  /*6450*/  SEL R196, R196, RZ, P3 ;  /* 0x000000ffc4c47207 */ /* 0x000fe40001800000 */
[----:B------:R-:W-:Y:S02]  /*6460*/  ISETP.GE.AND P3, PT, R195, UR4, PT ;  /* 0x00000004c3007c0c */ /* 0x000fe4000bf66270 */
[----:B------:R-:W-:Y:S02]  /*6470*/  SEL R195, R46, RZ, P5 ;  /* 0x000000ff2ec37207 */ /* 0x000fe40002800000 */
[----:B------:R-:W-:Y:S02]  /*6480*/  SEL R244, RZ, 0x4, P4 ;  /* 0x00000004fff47807 */ /* 0x000fe40002000000 */
[----:B------:R-:W-:-:S02]  /*6490*/  PLOP3.LUT P5, PT, PT, PT, UP0, 0x80, 0x0 ;  /* 0x000000000000781c */ /* 0x000fc40003faf008 */
[----:B------:R-:W-:Y:S02]  /*64a0*/  SEL R46, RZ, 0x4, P3 ;  /* 0x00000004ff2e7807 */ /* 0x000fe40001800000 */
[----:B------:R-:W-:Y:S02]  /*64b0*/  PLOP3.LUT P3, PT, PT, PT, UP0, 0x80, 0x0 ;  /* 0x000000000000781c */ /* 0x000fe40003f6f008 */
[----:B------:R-:W-:Y:S02]  /*64c0*/  ISETP.NE.U32.AND P4, PT, R47, RZ, PT ;  /* 0x000000ff2f00720c */ /* 0x000fe40003f85070 */
[----:B------:R-:W-:Y:S02]  /*64d0*/  SEL R47, R244, RZ, P5 ;  /* 0x000000fff42f7207 */ /* 0x000fe40002800000 */
[----:B------:R-:W-:Y:S02]  /*64e0*/  ISETP.NE.U32.AND P5, PT, R243, RZ, PT ;  /* 0x000000fff300720c */ /* 0x000fe40003fa5070 */
[----:B-1----:R-:W-:-:S02]  /*64f0*/  LOP3.LUT R243, R245, 0x80, RZ, 0xc0, !PT ;  /* 0x00000080f5f37812 */ /* 0x002fc400078ec0ff */
[----:B------:R-:W-:Y:S02]  /*6500*/  SEL R46, R46, RZ, P3 ;  /* 0x000000ff2e2e7207 */ /* 0x000fe40001800000 */
[----:B------:R-:W-:Y:S01]  /*6510*/  ISETP.NE.U32.AND P3, PT, R242, RZ, PT ;  /* 0x000000fff200720c */ /* 0x000fe20003f65070 */
[----:B------:R-:W-:Y:S01]  /*6520*/  IMAD.U32 R242, RZ, RZ, UR7 ;  /* 0x00000007fff27e24 */ /* 0x000fe2000f8e00ff */
[----:B------:R1:W2:Y:S01]  /*6530*/  R2UR UR5, R243 ;  /* 0x00000000f30573c2 */ /* 0x0002a200000e0000 */
[----:B------:R-:W-:Y:S02]  /*6540*/  LOP3.LUT R244, R2, 0x60, RZ, 0xfc, !PT ;  /* 0x0000006002f47812 */ /* 0x000fe400078efcff */
[----:B----4-:R-:W-:Y:S01]  /*6550*/  IMAD.WIDE R48, R242, 0x4, R48 ;  /* 0x00000004f2307825 */ /* 0x010fe200078e0230 */
[----:B------:R-:W-:-:S03]  /*6560*/  LOP3.LUT R245, R2, 0x64, RZ, 0xfc, !PT ;  /* 0x0000006402f57812 */ /* 0x000fc600078efcff */
[----:B-----5:R-:W-:Y:S01]  /*6570*/  IMAD.WIDE R50, R242, 0x4, R50 ;  /* 0x00000004f2327825 */ /* 0x020fe200078e0232 */
[----:B------:R3:W-:Y:S01]  /*6580*/  LDGSTS.E [R4+0x28c00], [R48.64], P0 ;  /* 0x28c0000030047fae */ /* 0x0007e2000812184e */
[----:B------:R-:W-:Y:S02]  /*6590*/  ISETP.NE.U32.AND P0, PT, R241, RZ, PT ;  /* 0x000000fff100720c */ /* 0x000fe40003f05070 */
[----:B-1----:R-:W-:Y:S01]  /*65a0*/  IMAD.U32 R243, RZ, RZ, UR7 ;  /* 0x00000007fff37e24 */ /* 0x002fe2000f8e00ff */
[----:B------:R1:W-:Y:S01]  /*65b0*/  LDGSTS.E [R4+0x29000], [R50.64], P6 ;  /* 0x2900000032047fae */ /* 0x0003e2000b12184e */
[----:B------:R-:W-:Y:S02]  /*65c0*/  ISETP.NE.U32.AND P6, PT, R240, RZ, PT ;  /* 0x000000fff000720c */ /* 0x000fe40003fc5070 */
[----:B------:R-:W-:Y:S01]  /*65d0*/  IMAD.WIDE R52, R243, 0x4, R52 ;  /* 0x00000004f3347825 */ /* 0x000fe200078e0234 */
[C---:B------:R-:W-:Y:S02]  /*65e0*/  LOP3.LUT R242, R2.reuse, 0x58, RZ, 0xfc, !PT ;  /* 0x0000005802f27812 */ /* 0x040fe400078efcff */
[C---:B------:R-:W-:Y:S01]  /*65f0*/  LOP3.LUT R243, R2.reuse, 0x5c, RZ, 0xfc, !PT ;  /* 0x0000005c02f37812 */ /* 0x040fe200078efcff */
[----:B---3--:R-:W-:Y:S01]  /*6600*/  IMAD.U32 R49, RZ, RZ, UR7 ;  /* 0x00000007ff317e24 */ /* 0x008fe2000f8e00ff */
[----:B------:R3:W-:Y:S01]  /*6610*/  LDGSTS.E [R4+0x29400], [R52.64], P1 ;  /* 0x2940000034047fae */ /* 0x0007e2000892184e */
[----:B------:R-:W-:Y:S01]  /*6620*/  IMAD.U32 R48, RZ, RZ, UR7 ;  /* 0x00000007ff307e24 */ /* 0x000fe2000f8e00ff */
[----:B------:R-:W-:Y:S01]  /*6630*/  ISETP.NE.U32.AND P1, PT, R239, RZ, PT ;  /* 0x000000ffef00720c */ /* 0x000fe20003f25070 */
[----:B------:R-:W-:Y:S01]  /*6640*/  IMAD.WIDE R54, R49, 0x4, R54 ;  /* 0x0000000431367825 */ /* 0x000fe200078e0236 */
[----:B-1----:R-:W1:Y:S01]  /*6650*/  S2R R51, SR_TID.X ;  /* 0x0000000000337919 */ /* 0x002e620000002100 */
[----:B------:R-:W-:-:S02]  /*6660*/  LOP3.LUT R240, R2, 0x68, RZ, 0xfc, !PT ;  /* 0x0000006802f07812 */ /* 0x000fc400078efcff */
[----:B------:R-:W-:Y:S01]  /*6670*/  IMAD.WIDE R56, R48, 0x4, R56 ;  /* 0x0000000430387825 */ /* 0x000fe200078e0238 */
[----:B------:R4:W-:Y:S01]  /*6680*/  LDGSTS.E [R4+0x29800], [R54.64], P2 ;  /* 0x2980000036047fae */ /* 0x0009e2000912184e */
[----:B------:R-:W-:Y:S02]  /*6690*/  ISETP.NE.U32.AND P2, PT, R223, RZ, PT ;  /* 0x000000ffdf00720c */ /* 0x000fe40003f45070 */
[----:B------:R-:W-:Y:S01]  /*66a0*/  IMAD.WIDE R58, R49, 0x4, R58 ;  /* 0x00000004313a7825 */ /* 0x000fe200078e023a */
[----:B------:R5:W-:Y:S01]  /*66b0*/  LDGSTS.E [R4+0x29c00], [R56.64], P4 ;  /* 0x29c0000038047fae */ /* 0x000be2000a12184e */
[----:B------:R-:W-:Y:S02]  /*66c0*/  ISETP.NE.U32.AND P4, PT, R202, RZ, PT ;  /* 0x000000ffca00720c */ /* 0x000fe40003f85070 */
[----:B------:R-:W-:Y:S01]  /*66d0*/  IMAD.U32 R50, RZ, RZ, UR7 ;  /* 0x00000007ff327e24 */ /* 0x000fe2000f8e00ff */
[----:B------:R1:W-:Y:S01]  /*66e0*/  LDGSTS.E [R4+0x2a000], [R58.64], P3 ;  /* 0x2a0000003a047fae */ /* 0x0003e2000992184e */
[----:B------:R-:W-:Y:S01]  /*66f0*/  IMAD.WIDE R60, R48, 0x4, R60 ;  /* 0x00000004303c7825 */ /* 0x000fe200078e023c */
[----:B------:R-:W-:-:S02]  /*6700*/  ISETP.NE.U32.AND P3, PT, R197, RZ, PT ;  /* 0x000000ffc500720c */ /* 0x000fc40003f65070 */
[----:B---3--:R-:W-:Y:S01]  /*6710*/  LOP3.LUT R53, R2, 0x6c, RZ, 0xfc, !PT ;  /* 0x0000006c02357812 */ /* 0x008fe200078efcff */
[----:B------:R-:W-:Y:S01]  /*6720*/  IMAD.WIDE R62, R49, 0x4, R62 ;  /* 0x00000004313e7825 */ /* 0x000fe200078e023e */
[----:B------:R3:W-:Y:S01]  /*6730*/  LDGSTS.E [R4+0x2a400], [R60.64], P5 ;  /* 0x2a4000003c047fae */ /* 0x0007e2000a92184e */
[----:B------:R-:W-:Y:S01]  /*6740*/  ISETP.NE.U32.AND P5, PT, R196, RZ, PT ;  /* 0x000000ffc400720c */ /* 0x000fe20003fa5070 */
[----:B-----5:R-:W-:Y:S01]  /*6750*/  CS2R R56, SRZ ;  /* 0x0000000000387805 */ /* 0x020fe2000001ff00 */
[----:B------:R-:W-:Y:S01]  /*6760*/  IMAD.WIDE R192, R48, 0x4, R192 ;  /* 0x0000000430c07825 */ /* 0x000fe200078e02c0 */
[----:B------:R5:W-:Y:S01]  /*6770*/  LDGSTS.E [R4+0x2a800], [R62.64], P0 ;  /* 0x2a8000003e047fae */ /* 0x000be2000812184e */
[----:B------:R-:W-:Y:S01]  /*6780*/  ISETP.NE.U32.AND P0, PT, R194, RZ, PT ;  /* 0x000000ffc200720c */ /* 0x000fe20003f05070 */
[----:B-1----:R-:W-:Y:S01]  /*6790*/  CS2R R58, SRZ ;  /* 0x00000000003a7805 */ /* 0x002fe2000001ff00 */
[----:B------:R-:W-:Y:S01]  /*67a0*/  IMAD.WIDE R6, R50, 0x4, R6 ;  /* 0x0000000432067825 */ /* 0x000fe200078e0206 */
[----:B------:R1:W-:Y:S01]  /*67b0*/  LDGSTS.E [R4+0x2ac00], [R192.64], P6 ;  /* 0x2ac00000c0047fae */ /* 0x0003e2000b12184e */
[----:B------:R-:W-:-:S02]  /*67c0*/  LOP3.LUT R52, R2, 0x70, RZ, 0xfc, !PT ;  /* 0x0000007002347812 */ /* 0x000fc400078efcff */
[----:B------:R-:W-:Y:S01]  /*67d0*/  IMAD.WIDE R8, R48, 0x4, R8 ;  /* 0x0000000430087825 */ /* 0x000fe200078e0208 */
[----:B------:R1:W-:Y:S01]  /*67e0*/  LDGSTS.E [R4+0x2b000], [R6.64], P1 ;  /* 0x2b00000006047fae */ /* 0x0003e2000892184e */
[----:B------:R-:W-:Y:S01]  /*67f0*/  ISETP.NE.U32.AND P1, PT, R46, RZ, PT ;  /* 0x000000ff2e00720c */ /* 0x000fe20003f25070 */
[----:B---3--:R-:W-:Y:S01]  /*6800*/  CS2R R60, SRZ ;  /* 0x00000000003c7805 */ /* 0x008fe2000001ff00 */
[----:B------:R-:W-:Y:S01]  /*6810*/  IMAD.U32 R46, RZ, RZ, UR7 ;  /* 0x00000007ff2e7e24 */ /* 0x000fe2000f8e00ff */
[----:B------:R3:W-:Y:S01]  /*6820*/  LDGSTS.E [R4+0x2b400], [R8.64], P2 ;  /* 0x2b40000008047fae */ /* 0x0007e2000912184e */
[----:B----4-:R-:W-:Y:S01]  /*6830*/  LOP3.LUT R55, R2, 0x78, RZ, 0xfc, !PT ;  /* 0x0000007802377812 */ /* 0x010fe200078efcff */
[----:B-----5:R-:W-:Y:S01]  /*6840*/  CS2R R62, SRZ ;  /* 0x00000000003e7805 */ /* 0x020fe2000001ff00 */
[----:B------:R-:W-:Y:S01]  /*6850*/  IMAD.WIDE R10, R46, 0x4, R10 ;  /* 0x000000042e0a7825 */ /* 0x000fe200078e020a */
[C---:B------:R-:W-:Y:S01]  /*6860*/  LOP3.LUT R241, R2.reuse, 0x54, RZ, 0xfc, !PT ;  /* 0x0000005402f17812 */ /* 0x040fe200078efcff */
[----:B------:R-:W4:Y:S01]  /*6870*/  S2R R202, SR_TID.X ;  /* 0x0000000000ca7919 */ /* 0x000f220000002100 */
[----:B------:R-:W-:Y:S01]  /*6880*/  LOP3.LUT R54, R2, 0x7c, RZ, 0xfc, !PT ;  /* 0x0000007c02367812 */ /* 0x000fe200078efcff */
[----:B------:R-:W-:Y:S01]  /*6890*/  IMAD.WIDE R16, R46, 0x4, R16 ;  /* 0x000000042e107825 */ /* 0x000fe200078e0210 */
[----:B------:R-:W-:Y:S01]  /*68a0*/  LOP3.LUT R239, R2, 0x74, RZ, 0xfc, !PT ;  /* 0x0000007402ef7812 */ /* 0x000fe200078efcff */
[----:B------:R5:W-:Y:S01]  /*68b0*/  LDGSTS.E [R4+0x2b800], [R10.64], P4 ;  /* 0x2b8000000a047fae */ /* 0x000be2000a12184e */
[----:B------:R-:W-:Y:S01]  /*68c0*/  ISETP.GE.AND P4, PT, R244, UR4, PT ;  /* 0x00000004f4007c0c */ /* 0x000fe2000bf86270 */
[----:B-1----:R-:W-:Y:S01]  /*68d0*/  IMAD.U32 R7, RZ, RZ, UR7 ;  /* 0x00000007ff077e24 */ /* 0x002fe2000f8e00ff */
[----:B------:R-:W-:Y:S01]  /*68e0*/  LOP3.LUT R197, R51, 0x7f, RZ, 0xc0, !PT ;  /* 0x0000007f33c57812 */ /* 0x000fe200078ec0ff */
[----:B------:R-:W-:Y:S01]  /*68f0*/  IMAD.U32 R6, RZ, RZ, UR7 ;  /* 0x00000007ff067e24 */ /* 0x000fe2000f8e00ff */
[----:B------:R-:W-:Y:S01]  /*6900*/  ISETP.NE.U32.AND P6, PT, R195, RZ, PT ;  /* 0x000000ffc300720c */ /* 0x000fe20003fc5070 */
[----:B------:R-:W-:Y:S01]  /*6910*/  IMAD.WIDE R12, R7, 0x4, R12 ;  /* 0x00000004070c7825 */ /* 0x000fe200078e020c */
[----:B------:R-:W-:Y:S01]  /*6920*/  ISETP.NE.U32.AND P2, PT, R47, RZ, PT ;  /* 0x000000ff2f00720c */ /* 0x000fe20003f45070 */
[----:B------:R-:W-:Y:S01]  /*6930*/  CS2R R48, SRZ ;  /* 0x0000000000307805 */ /* 0x000fe2000001ff00 */
[----:B------:R-:W-:Y:S01]  /*6940*/  CS2R R50, SRZ ;  /* 0x0000000000327805 */ /* 0x000fe2000001ff00 */
[----:B------:R-:W-:Y:S01]  /*6950*/  IMAD.WIDE R14, R6, 0x4, R14 ;  /* 0x00000004060e7825 */ /* 0x000fe200078e020e */
[----:B------:R1:W-:Y:S01]  /*6960*/  LDGSTS.E [R4+0x2bc00], [R12.64], P3 ;  /* 0x2bc000000c047fae */ /* 0x0003e2000992184e */
[----:B-----5:R-:W-:-:S02]  /*6970*/  SEL R11, RZ, 0x4, P4 ;  /* 0x00000004ff0b7807 */ /* 0x020fc40002000000 */
[----:B---3--:R-:W-:Y:S01]  /*6980*/  IMAD.U32 R9, RZ, RZ, UR7 ;  /* 0x00000007ff097e24 */ /* 0x008fe2000f8e00ff */
[----:B------:R3:W-:Y:S01]  /*6990*/  LDGSTS.E [R4+0x2c000], [R14.64], P5 ;  /* 0x2c0000000e047fae */ /* 0x0007e2000a92184e */
[----:B------:R-:W-:Y:S01]  /*69a0*/  ISETP.GE.AND P5, PT, R242, UR4, PT ;  /* 0x00000004f2007c0c */ /* 0x000fe2000bfa6270 */
[----:B------:R-:W-:Y:S01]  /*69b0*/  IMAD.U32 R8, RZ, RZ, UR7 ;  /* 0x00000007ff087e24 */ /* 0x000fe2000f8e00ff */
[----:B------:R-:W-:Y:S01]  /*69c0*/  ISETP.GE.AND P4, PT, R52, UR4, PT ;  /* 0x0000000434007c0c */ /* 0x000fe2000bf86270 */
[----:B------:R-:W-:Y:S01]  /*69d0*/  IMAD.WIDE R18, R9, 0x4, R18 ;  /* 0x0000000409127825 */ /* 0x000fe200078e0212 */
[----:B------:R5:W-:Y:S01]  /*69e0*/  LDGSTS.E [R4+0x2c400], [R16.64], P0 ;  /* 0x2c40000010047fae */ /* 0x000be2000812184e */
[----:B------:R-:W-:Y:S02]  /*69f0*/  ISETP.GE.AND P0, PT, R243, UR4, PT ;  /* 0x00000004f3007c0c */ /* 0x000fe4000bf06270 */
[----:B------:R-:W-:Y:S01]  /*6a00*/  IMAD.WIDE R28, R9, 0x4, R28 ;  /* 0x00000004091c7825 */ /* 0x000fe200078e021c */
[----:B------:R-:W-:Y:S01]  /*6a10*/  ISETP.GE.AND P3, PT, R241, UR4, PT ;  /* 0x00000004f1007c0c */ /* 0x000fe2000bf66270 */
[----:B------:R2:W-:Y:S01]  /*6a20*/  LDGSTS.E [R4+0x2c800], [R18.64], P6 ;  /* 0x2c80000012047fae */ /* 0x0005e2000b12184e */
[----:B------:R-:W-:Y:S01]  /*6a30*/  SEL R10, RZ, 0x4, P0 ;  /* 0x00000004ff0a7807 */ /* 0x000fe20000000000 */
[----:B------:R-:W-:Y:S01]  /*6a40*/  IMAD.WIDE R38, R9, 0x4, R38 ;  /* 0x0000000409267825 */ /* 0x000fe200078e0226 */
[----:B------:R-:W-:-:S02]  /*6a50*/  SEL R9, RZ, 0x4, P5 ;  /* 0x00000004ff097807 */ /* 0x000fc40002800000 */
[----:B------:R-:W-:Y:S01]  /*6a60*/  ISETP.GE.AND P5, PT, R240, UR4, PT ;  /* 0x00000004f0007c0c */ /* 0x000fe2000bfa6270 */
[C---:B------:R-:W-:Y:S01]  /*6a70*/  IMAD.WIDE R24, R6.reuse, 0x4, R24 ;  /* 0x0000000406187825 */ /* 0x040fe200078e0218 */
[----:B------:R-:W-:Y:S02]  /*6a80*/  ISETP.GE.AND P0, PT, R53, UR4, PT ;  /* 0x0000000435007c0c */ /* 0x000fe4000bf06270 */
[----:B-1----:R-:W-:Y:S01]  /*6a90*/  SEL R13, RZ, 0x4, P5 ;  /* 0x00000004ff0d7807 */ /* 0x002fe20002800000 */
[C---:B------:R-:W-:Y:S01]  /*6aa0*/  IMAD.WIDE R34, R6.reuse, 0x4, R34 ;  /* 0x0000000406227825 */ /* 0x040fe200078e0222 */
[----:B------:R-:W-:Y:S02]  /*6ab0*/  ISETP.GE.AND P5, PT, R55, UR4, PT ;  /* 0x0000000437007c0c */ /* 0x000fe4000bfa6270 */
[----:B---3--:R-:W-:Y:S01]  /*6ac0*/  SEL R14, RZ, 0x4, P0 ;  /* 0x00000004ff0e7807 */ /* 0x008fe20000000000 */
[----:B------:R-:W-:Y:S01]  /*6ad0*/  IMAD.WIDE R44, R6, 0x4, R44 ;  /* 0x00000004062c7825 */ /* 0x000fe200078e022c */
[----:B------:R-:W-:-:S02]  /*6ae0*/  SEL R15, RZ, 0x4, P4 ;  /* 0x00000004ff0f7807 */ /* 0x000fc40002000000 */
[----:B------:R-:W-:Y:S01]  /*6af0*/  ISETP.GE.AND P0, PT, R54, UR4, PT ;  /* 0x0000000436007c0c */ /* 0x000fe2000bf06270 */
[C---:B------:R-:W-:Y:S01]  /*6b00*/  IMAD.WIDE R20, R8.reuse, 0x4, R20 ;  /* 0x0000000408147825 */ /* 0x040fe200078e0214 */
[----:B------:R-:W-:Y:S02]  /*6b10*/  SEL R6, RZ, 0x4, P5 ;  /* 0x00000004ff067807 */ /* 0x000fe40002800000 */
[----:B------:R-:W-:Y:S01]  /*6b20*/  PLOP3.LUT P4, PT, PT, PT, UP0, 0x80, 0x0 ;  /* 0x000000000000781c */ /* 0x000fe20003f8f008 */
[C---:B------:R-:W-:Y:S01]  /*6b30*/  IMAD.WIDE R30, R8.reuse, 0x4, R30 ;  /* 0x00000004081e7825 */ /* 0x040fe200078e021e */
[----:B------:R-:W-:Y:S01]  /*6b40*/  PLOP3.LUT P5, PT, PT, PT, UP0, 0x80, 0x0 ;  /* 0x000000000000781c */ /* 0x000fe20003faf008 */
[----:B------:R1:W-:Y:S02]  /*6b50*/  LDGSTS.E [R4+0x2cc00], [R20.64], P1 ;  /* 0x2cc0000014047fae */ /* 0x0003e4000892184e */
[----:B------:R-:W-:Y:S01]  /*6b60*/  IMAD.WIDE R40, R8, 0x4, R40 ;  /* 0x0000000408287825 */ /* 0x000fe200078e0228 */
[----:B------:R-:W-:-:S02]  /*6b70*/  SEL R8, RZ, 0x4, P3 ;  /* 0x00000004ff087807 */ /* 0x000fc40001800000 */
[----:B------:R-:W-:Y:S01]  /*6b80*/  ISETP.GE.AND P3, PT, R245, UR4, PT ;  /* 0x00000004f5007c0c */ /* 0x000fe2000bf66270 */
[C---:B------:R-:W-:Y:S01]  /*6b90*/  IMAD.WIDE R22, R7.reuse, 0x4, R22 ;  /* 0x0000000407167825 */ /* 0x040fe200078e0216 */
[----:B------:R-:W-:Y:S02]  /*6ba0*/  SEL R8, R8, RZ, P4 ;  /* 0x000000ff08087207 */ /* 0x000fe40002000000 */
[----:B------:R-:W-:Y:S01]  /*6bb0*/  SEL R10, R10, RZ, P5 ;  /* 0x000000ff0a0a7207 */ /* 0x000fe20002800000 */
[C---:B------:R-:W-:Y:S01]  /*6bc0*/  IMAD.WIDE R32, R7.reuse, 0x4, R32 ;  /* 0x0000000407207825 */ /* 0x040fe200078e0220 */
[----:B------:R-:W-:Y:S01]  /*6bd0*/  SEL R12, RZ, 0x4, P3 ;  /* 0x00000004ff0c7807 */ /* 0x000fe20001800000 */
[----:B------:R1:W-:Y:S01]  /*6be0*/  LDGSTS.E [R4+0x2d000], [R22.64], P2 ;  /* 0x2d00000016047fae */ /* 0x0003e2000912184e */
[----:B------:R-:W-:Y:S01]  /*6bf0*/  PLOP3.LUT P4, PT, PT, PT, UP0, 0x80, 0x0 ;  /* 0x000000000000781c */ /* 0x000fe20003f8f008 */
[----:B------:R-:W-:Y:S01]  /*6c00*/  IMAD.WIDE R42, R7, 0x4, R42 ;  /* 0x00000004072a7825 */ /* 0x000fe200078e022a */
[----:B------:R-:W-:-:S02]  /*6c10*/  SEL R7, RZ, 0x4, P0 ;  /* 0x00000004ff077807 */ /* 0x000fc40000000000 */
[----:B------:R-:W-:Y:S01]  /*6c20*/  PLOP3.LUT P0, PT, PT, PT, UP0, 0x80, 0x0 ;  /* 0x000000000000781c */ /* 0x000fe20003f0f008 */
[C---:B------:R-:W-:Y:S01]  /*6c30*/  IMAD.WIDE R26, R46.reuse, 0x4, R26 ;  /* 0x000000042e1a7825 */ /* 0x040fe200078e021a */
[----:B------:R-:W-:Y:S02]  /*6c40*/  PLOP3.LUT P5, PT, PT, PT, UP0, 0x80, 0x0 ;  /* 0x000000000000781c */ /* 0x000fe40003faf008 */
[----:B------:R-:W-:Y:S01]  /*6c50*/  ISETP.GE.AND P3, PT, R239, UR4, PT ;  /* 0x00000004ef007c0c */ /* 0x000fe2000bf66270 */
[----:B------:R-:W-:Y:S01]  /*6c60*/  IMAD.WIDE R36, R46, 0x4, R36 ;  /* 0x000000042e247825 */ /* 0x000fe200078e0224 */
[----:B------:R-:W-:Y:S02]  /*6c70*/  SEL R11, R11, RZ, P0 ;  /* 0x000000ff0b0b7207 */ /* 0x000fe40000000000 */
[----:B------:R-:W-:Y:S02]  /*6c80*/  SEL R12, R12, RZ, P4 ;  /* 0x000000ff0c0c7207 */ /* 0x000fe40002000000 */
[----:B------:R-:W-:-:S02]  /*6c90*/  PLOP3.LUT P0, PT, PT, PT, UP0, 0x80, 0x0 ;  /* 0x000000000000781c */ /* 0x000fc40003f0f008 */
[----:B------:R-:W-:Y:S02]  /*6ca0*/  SEL R14, R14, RZ, P5 ;  /* 0x000000ff0e0e7207 */ /* 0x000fe40002800000 */
[----:B-----5:R-:W-:Y:S02]  /*6cb0*/  SEL R17, RZ, 0x4, P3 ;  /* 0x00000004ff117807 */ /* 0x020fe40001800000 */
[----:B------:R-:W-:Y:S02]  /*6cc0*/  ISETP.GE.AND P4, PT, R197, UR4, PT ;  /* 0x00000004c5007c0c */ /* 0x000fe4000bf86270 */
[----:B------:R-:W-:Y:S02]  /*6cd0*/  PLOP3.LUT P5, PT, PT, PT, UP0, 0x80, 0x0 ;  /* 0x000000000000781c */ /* 0x000fe40003faf008 */
[----:B------:R-:W-:Y:S02]  /*6ce0*/  PLOP3.LUT P3, PT, PT, PT, UP0, 0x80, 0x0 ;  /* 0x000000000000781c */ /* 0x000fe40003f6f008 */
[----:B------:R-:W-:-:S02]  /*6cf0*/  SEL R15, R15, RZ, P0 ;  /* 0x000000ff0f0f7207 */ /* 0x000fc40000000000 */
[----:B------:R-:W-:Y:S02]  /*6d00*/  PLOP3.LUT P0, PT, PT, PT, UP0, 0x80, 0x0 ;  /* 0x000000000000781c */ /* 0x000fe40003f0f008 */
[----:B------:R-:W-:Y:S02]  /*6d10*/  SEL R16, RZ, 0x4, P4 ;  /* 0x00000004ff107807 */ /* 0x000fe40002000000 */
[----:B------:R-:W-:Y:S02]  /*6d20*/  SEL R17, R17, RZ, P5 ;  /* 0x000000ff11117207 */ /* 0x000fe40002800000 */
[----:B------:R-:W-:Y:S02]  /*6d30*/  SEL R9, R9, RZ, P3 ;  /* 0x000000ff09097207 */ /* 0x000fe40001800000 */
[----:B------:R-:W-:Y:S02]  /*6d40*/  PLOP3.LUT P5, PT, PT, PT, UP0, 0x80, 0x0 ;  /* 0x000000000000781c */ /* 0x000fe40003faf008 */
[----:B------:R-:W-:-:S02]  /*6d50*/  ISETP.NE.U32.AND P4, PT, R8, RZ, PT ;  /* 0x000000ff0800720c */ /* 0x000fc40003f85070 */
[----:B------:R-:W-:Y:S02]  /*6d60*/  SEL R16, R16, RZ, P0 ;  /* 0x000000ff10107207 */ /* 0x000fe40000000000 */
[----:B------:R-:W-:Y:S02]  /*6d70*/  ISETP.NE.U32.AND P0, PT, R9, RZ, PT ;  /* 0x000000ff0900720c */ /* 0x000fe40003f05070 */
[----:B------:R-:W-:Y:S01]  /*6d80*/  SEL R8, R7, RZ, P5 ;  /* 0x000000ff07087207 */ /* 0x000fe20002800000 */
[----:B------:R-:W-:Y:S01]  /*6d90*/  IMAD.U32 R7, RZ, RZ, UR8 ;  /* 0x00000008ff077e24 */ /* 0x000fe2000f8e00ff */
[----:B------:R-:W-:Y:S02]  /*6da0*/  ISETP.NE.U32.AND P5, PT, R10, RZ, PT ;  /* 0x000000ff0a00720c */ /* 0x000fe40003fa5070 */
[----:B------:R-:W-:Y:S01]  /*6db0*/  ISETP.NE.U32.AND P6, PT, R11, RZ, PT ;  /* 0x000000ff0b00720c */ /* 0x000fe20003fc5070 */
[C---:B------:R-:W-:Y:S01]  /*6dc0*/  IMAD.WIDE R64, R7.reuse, 0x4, R64 ;  /* 0x0000000407407825 */ /* 0x040fe200078e0240 */
[----:B------:R-:W-:Y:S01]  /*6dd0*/  PLOP3.LUT P3, PT, PT, PT, UP0, 0x80, 0x0 ;  /* 0x000000000000781c */ /* 0x000fe20003f6f008 */
[----:B------:R1:W-:Y:S01]  /*6de0*/  LDGSTS.E [R4+0x2d400], [R24.64], P4 ;  /* 0x2d40000018047fae */ /* 0x0003e2000a12184e */
[----:B------:R-:W-:Y:S01]  /*6df0*/  ISETP.NE.U32.AND P1, PT, R12, RZ, PT ;  /* 0x000000ff0c00720c */ /* 0x000fe20003f25070 */
[----:B------:R-:W-:Y:S01]  /*6e00*/  IMAD.WIDE R72, R7, 0x4, R72 ;  /* 0x0000000407487825 */ /* 0x000fe200078e0248 */
[----:B------:R-:W-:Y:S01]  /*6e10*/  SEL R13, R13, RZ, P3 ;  /* 0x000000ff0d0d7207 */ /* 0x000fe20001800000 */
[----:B------:R1:W-:Y:S01]  /*6e20*/  LDGSTS.E [R4+0x2d800], [R26.64], P0 ;  /* 0x2d8000001a047fae */ /* 0x0003e2000812184e */
[----:B------:R-:W-:Y:S01]  /*6e30*/  PLOP3.LUT P3, PT, PT, PT, UP0, 0x80, 0x0 ;  /* 0x000000000000781c */ /* 0x000fe20003f6f008 */
[----:B------:R-:W-:Y:S01]  /*6e40*/  IMAD.WIDE R80, R7, 0x4, R80 ;  /* 0x0000000407507825 */ /* 0x000fe200078e0250 */
[----:B------:R-:W-:Y:S01]  /*6e50*/  ISETP.NE.U32.AND P2, PT, R13, RZ, PT ;  /* 0x000000ff0d00720c */ /* 0x000fe20003f45070 */
[----:B------:R1:W-:Y:S01]  /*6e60*/  LDGSTS.E [R4+0x2dc00], [R28.64], P5 ;  /* 0x2dc000001c047fae */ /* 0x0003e2000a92184e */
[----:B------:R-:W-:Y:S01]  /*6e70*/  SEL R6, R6, RZ, P3 ;  /* 0x000000ff06067207 */ /* 0x000fe20001800000 */
[----:B------:R-:W-:Y:S01]  /*6e80*/  IMAD.WIDE R88, R7, 0x4, R88 ;  /* 0x0000000407587825 */ /* 0x000fe200078e0258 */
[----:B------:R-:W-:Y:S01]  /*6e90*/  ISETP.NE.U32.AND P4, PT, R14, RZ, PT ;  /* 0x000000ff0e00720c */ /* 0x000fe20003f85070 */
[----:B------:R1:W-:Y:S01]  /*6ea0*/  LDGSTS.E [R4+0x2e000], [R30.64], P6 ;  /* 0x2e0000001e047fae */ /* 0x0003e2000b12184e */
[----:B------:R-:W-:Y:S01]  /*6eb0*/  ISETP.NE.U32.AND P0, PT, R15, RZ, PT ;  /* 0x000000ff0f00720c */ /* 0x000fe20003f05070 */
[----:B------:R-:W-:Y:S01]  /*6ec0*/  IMAD.WIDE R96, R7, 0x4, R96 ;  /* 0x0000000407607825 */ /* 0x000fe200078e0260 */
[----:B------:R-:W-:Y:S01]  /*6ed0*/  ISETP.NE.U32.AND P5, PT, R17, RZ, PT ;  /* 0x000000ff1100720c */ /* 0x000fe20003fa5070 */
[----:B------:R1:W-:Y:S01]  /*6ee0*/  LDGSTS.E [R4+0x2e400], [R32.64], P1 ;  /* 0x2e40000020047fae */ /* 0x0003e2000892184e */
[----:B------:R-:W-:Y:S01]  /*6ef0*/  ISETP.NE.U32.AND P6, PT, R6, RZ, PT ;  /* 0x000000ff0600720c */ /* 0x000fe20003fc5070 */
[C---:B------:R-:W-:Y:S01]  /*6f00*/  IMAD.WIDE R104, R7.reuse, 0x4, R104 ;  /* 0x0000000407687825 */ /* 0x040fe200078e0268 */
[----:B------:R-:W-:Y:S01]  /*6f10*/  ISETP.NE.U32.AND P1, PT, R8, RZ, PT ;  /* 0x000000ff0800720c */ /* 0x000fe20003f25070 */
[----:B------:R1:W-:Y:S01]  /*6f20*/  LDGSTS.E [R4+0x2e800], [R34.64], P2 ;  /* 0x2e80000022047fae */ /* 0x0003e2000912184e */
[----:B------:R-:W-:Y:S01]  /*6f30*/  ISETP.NE.U32.AND P3, PT, R16, RZ, PT ;  /* 0x000000ff1000720c */ /* 0x000fe20003f65070 */
[C---:B------:R-:W-:Y:S01]  /*6f40*/  IMAD.WIDE R112, R7.reuse, 0x4, R112 ;  /* 0x0000000407707825 */ /* 0x040fe200078e0270 */
[----:B------:R-:W-:Y:S01]  /*6f50*/  UISETP.GE.AND UP0, UPT, UR6, 0x80, UPT ;  /* 0x000000800600788c */ /* 0x000fe2000bf06270 */
[----:B------:R1:W-:Y:S02]  /*6f60*/  LDGSTS.E [R4+0x2ec00], [R36.64], P4 ;  /* 0x2ec0000024047fae */ /* 0x0003e4000a12184e */
[----:B------:R-:W-:-:S02]  /*6f70*/  IMAD.WIDE R120, R7, 0x4, R120 ;  /* 0x0000000407787825 */ /* 0x000fc400078e0278 */
[----:B------:R1:W-:Y:S01]  /*6f80*/  LDGSTS.E [R4+0x2f000], [R38.64], P0 ;  /* 0x2f00000026047fae */ /* 0x0003e2000812184e */
[----:B------:R-:W-:Y:S01]  /*6f90*/  PLOP3.LUT P0, PT, PT, PT, UP0, 0x40, 0x0 ;  /* 0x000000000000781c */ /* 0x000fe20003f0e808 */
[C---:B------:R-:W-:Y:S02]  /*6fa0*/  IMAD.WIDE R128, R7.reuse, 0x4, R128 ;  /* 0x0000000407807825 */ /* 0x040fe400078e0280 */
[----:B------:R1:W-:Y:S02]  /*6fb0*/  LDGSTS.E [R4+0x2f400], [R40.64], P5 ;  /* 0x2f40000028047fae */ /* 0x0003e4000a92184e */
[C---:B------:R-:W-:Y:S02]  /*6fc0*/  IMAD.WIDE R136, R7.reuse, 0x4, R136 ;  /* 0x0000000407887825 */ /* 0x040fe400078e0288 */
[----:B------:R1:W-:Y:S02]  /*6fd0*/  LDGSTS.E [R4+0x2f800], [R42.64], P6 ;  /* 0x2f8000002a047fae */ /* 0x0003e4000b12184e */
[----:B------:R-:W-:-:S02]  /*6fe0*/  IMAD.WIDE R144, R7, 0x4, R144 ;  /* 0x0000000407907825 */ /* 0x000fc400078e0290 */
[----:B------:R1:W-:Y:S02]  /*6ff0*/  LDGSTS.E [R4+0x2fc00], [R44.64], P1 ;  /* 0x2fc000002c047fae */ /* 0x0003e4000892184e */
[C---:B------:R-:W-:Y:S02]  /*7000*/  IMAD.WIDE R152, R7.reuse, 0x4, R152 ;  /* 0x0000000407987825 */ /* 0x040fe400078e0298 */
[----:B------:R-:W0:Y:S02]  /*7010*/  LDGDEPBAR ;  /* 0x00000000000079af */ /* 0x000e240000000000 */
[C---:B------:R-:W-:Y:S02]  /*7020*/  IMAD.WIDE R160, R7.reuse, 0x4, R160 ;  /* 0x0000000407a07825 */ /* 0x040fe400078e02a0 */
[----:B------:R1:W-:Y:S02]  /*7030*/  LDGSTS.E [R0+0x10000], [R64.64], P3 ;  /* 0x1000000040007fae */ /* 0x0003e4000992184e */
[----:B------:R-:W-:-:S02]  /*7040*/  IMAD.WIDE R168, R7, 0x4, R168 ;  /* 0x0000000407a87825 */ /* 0x000fc400078e02a8 */
[----:B------:R1:W-:Y:S02]  /*7050*/  LDGSTS.E [R0+0x11000], [R72.64], P3 ;  /* 0x1100000048007fae */ /* 0x0003e4000992184e */
[C---:B------:R-:W-:Y:S02]  /*7060*/  IMAD.WIDE R176, R7.reuse, 0x4, R176 ;  /* 0x0000000407b07825 */ /* 0x040fe400078e02b0 */
[----:B------:R3:W-:Y:S02]  /*7070*/  LDGSTS.E [R0+0x12000], [R80.64], P3 ;  /* 0x1200000050007fae */ /* 0x0007e4000992184e */
[C---:B------:R-:W-:Y:S02]  /*7080*/  IMAD.WIDE R184, R7.reuse, 0x4, R184 ;  /* 0x0000000407b87825 */ /* 0x040fe400078e02b8 */
[----:B------:R1:W-:Y:S02]  /*7090*/  LDGSTS.E [R0+0x13000], [R88.64], P3 ;  /* 0x1300000058007fae */ /* 0x0003e4000992184e */
[----:B------:R-:W-:-:S02]  /*70a0*/  IMAD.WIDE R66, R7, 0x4, R66 ;  /* 0x0000000407427825 */ /* 0x000fc400078e0242 */
[----:B------:R5:W-:Y:S02]  /*70b0*/  LDGSTS.E [R0+0x14000], [R96.64], P3 ;  /* 0x1400000060007fae */ /* 0x000be4000992184e */
[C---:B------:R-:W-:Y:S02]  /*70c0*/  IMAD.WIDE R74, R7.reuse, 0x4, R74 ;  /* 0x00000004074a7825 */ /* 0x040fe400078e024a */
[----:B------:R1:W-:Y:S01]  /*70d0*/  LDGSTS.E [R0+0x15000], [R104.64], P3 ;  /* 0x1500000068007fae */ /* 0x0003e2000992184e */
[----:B---3--:R-:W-:Y:S01]  /*70e0*/  CS2R R80, SRZ ;  /* 0x0000000000507805 */ /* 0x008fe2000001ff00 */
[C---:B------:R-:W-:Y:S02]  /*70f0*/  IMAD.WIDE R82, R7.reuse, 0x4, R82 ;  /* 0x0000000407527825 */ /* 0x040fe400078e0252 */
[----:B------:R1:W-:Y:S02]  /*7100*/  LDGSTS.E [R0+0x16000], [R112.64], P3 ;  /* 0x1600000070007fae */ /* 0x0003e4000992184e */
[----:B------:R-:W-:-:S02]  /*7110*/  IMAD.WIDE R90, R7, 0x4, R90 ;  /* 0x00000004075a7825 */ /* 0x000fc400078e025a */
[----:B------:R1:W-:Y:S01]  /*7120*/  LDGSTS.E [R0+0x17000], [R120.64], P3 ;  /* 0x1700000078007fae */ /* 0x0003e2000992184e */
[----:B-----5:R-:W-:Y:S01]  /*7130*/  CS2R R96, SRZ ;  /* 0x0000000000607805 */ /* 0x020fe2000001ff00 */
[C---:B------:R-:W-:Y:S02]  /*7140*/  IMAD.WIDE R98, R7.reuse, 0x4, R98 ;  /* 0x0000000407627825 */ /* 0x040fe400078e0262 */
[----:B------:R1:W-:Y:S02]  /*7150*/  LDGSTS.E [R0+0x18000], [R128.64], P3 ;  /* 0x1800000080007fae */ /* 0x0003e4000992184e */
        /* <DEDUP_REMOVED lines=25> */
[----:B------:R1:W-:Y:S01]  /*72f0*/  LDGSTS.E [R205+0x15400], [R106.64], P3 ;  /* 0x154000006acd7fae */ /* 0x0003e2000992184e */
[----:B---3--:R-:W-:Y:S01]  /*7300*/  CS2R R82, SRZ ;  /* 0x0000000000527805 */ /* 0x008fe2000001ff00 */
[----:B------:R-:W-:-:S02]  /*7310*/  IMAD.WIDE R84, R7, 0x4, R84 ;  /* 0x0000000407547825 */ /* 0x000fc400078e0254 */
[----:B------:R1:W-:Y:S02]  /*7320*/  LDGSTS.E [R205+0x16400], [R114.64], P3 ;  /* 0x1640000072cd7fae */ /* 0x0003e4000992184e */
[C---:B------:R-:W-:Y:S02]  /*7330*/  IMAD.WIDE R92, R7.reuse, 0x4, R92 ;  /* 0x00000004075c7825 */ /* 0x040fe400078e025c */
[----:B------:R1:W-:Y:S01]  /*7340*/  LDGSTS.E [R205+0x17400], [R122.64], P3 ;  /* 0x174000007acd7fae */ /* 0x0003e2000992184e */
[----:B-----5:R-:W-:Y:S01]  /*7350*/  CS2R R98, SRZ ;  /* 0x0000000000627805 */ /* 0x020fe2000001ff00 */
        /* <DEDUP_REMOVED lines=28> */
[----:B------:R3:W-:Y:S01]  /*7520*/  LDGSTS.E [R204+0x15800], [R108.64], P3 ;  /* 0x158000006ccc7fae */ /* 0x0007e2000992184e */
[----:B-----5:R-:W-:Y:S01]  /*7530*/  CS2R R84, SRZ ;  /* 0x0000000000547805 */ /* 0x020fe2000001ff00 */
[C---:B------:R-:W-:Y:S02]  /*7540*/  IMAD.WIDE R86, R7.reuse, 0x4, R86 ;  /* 0x0000000407567825 */ /* 0x040fe400078e0256 */
[----:B------:R3:W-:Y:S01]  /*7550*/  LDGSTS.E [R204+0x16800], [R116.64], P3 ;  /* 0x1680000074cc7fae */ /* 0x0007e2000992184e */
[----:B-1----:R-:W-:Y:S01]  /*7560*/  CS2R R92, SRZ ;  /* 0x00000000005c7805 */ /* 0x002fe2000001ff00 */
        /* <DEDUP_REMOVED lines=24> */
[----:B------:R-:W-:Y:S02]  /*76f0*/  IMAD.WIDE R190, R7, 0x4, R190 ;  /* 0x0000000407be7825 */ /* 0x000fe400078e02be */
[----:B------:R2:W-:Y:S04]  /*7700*/  LDGSTS.E [R203+0x13c00], [R94.64], P3 ;  /* 0x13c000005ecb7fae */ /* 0x0005e8000992184e */
[----:B------:R3:W-:Y:S01]  /*7710*/  LDGSTS.E [R203+0x14c00], [R102.64], P3 ;  /* 0x14c0000066cb7fae */ /* 0x0007e2000992184e */
[----:B-1----:R-:W-:-:S03]  /*7720*/  CS2R R78, SRZ ;  /* 0x00000000004e7805 */ /* 0x002fc6000001ff00 */
[----:B------:R3:W-:Y:S01]  /*7730*/  LDGSTS.E [R203+0x15c00], [R110.64], P3 ;  /* 0x15c000006ecb7fae */ /* 0x0007e2000992184e */
[----:B-----5:R-:W-:-:S03]  /*7740*/  CS2R R86, SRZ ;  /* 0x0000000000567805 */ /* 0x020fc6000001ff00 */
[----:B------:R3:W-:Y:S01]  /*7750*/  LDGSTS.E [R203+0x16c00], [R118.64], P3 ;  /* 0x16c0000076cb7fae */ /* 0x0007e2000992184e */
[----:B--2---:R-:W-:-:S03]  /*7760*/  CS2R R94, SRZ ;  /* 0x00000000005e7805 */ /* 0x004fc6000001ff00 */
        /* <DEDUP_REMOVED lines=9> */
[----:B------:R-:W0:Y:S01]  /*7800*/  LDGDEPBAR ;  /* 0x00000000000079af */ /* 0x000e220000000000 */
[----:B------:R-:W-:Y:S05]  /*7810*/  @P0 BRA `(.L_x_0) ;  /* 0x000057e000000947 */ /* 0x000fea0003800000 */
[----:B----4-:R-:W-:Y:S01]  /*7820*/  SHF.R.S32.HI R6, RZ, 0x1f, R5 ;  /* 0x0000001fff067819 */ /* 0x010fe20000011405 */
[----:B------:R-:W-:Y:S01]  /*7830*/  IMAD.U32 R8, RZ, RZ, UR7 ;  /* 0x00000007ff087e24 */ /* 0x000fe2000f8e00ff */
[----:B------:R-:W2:Y:S01]  /*7840*/  LDL.LU R195, [R1] ;  /* 0x0000000001c37983 */ /* 0x000ea20000300800 */
[C---:B------:R-:W-:Y:S01]  /*7850*/  IMAD.SHL.U32 R223, R5.reuse, 0x4, RZ ;  /* 0x0000000405df7824 */ /* 0x040fe200078e00ff */
[----:B------:R-:W-:Y:S01]  /*7860*/  SHF.L.U64.HI R10, R5, 0x2, R6 ;  /* 0x00000002050a7819 */ /* 0x000fe20000010206 */
[----:B------:R-:W-:Y:S01]  /*7870*/  IMAD.MOV.U32 R196, RZ, RZ, c[0x0][0x188] ;  /* 0x00006200ffc47624 */ /* 0x000fe200078e00ff */
[----:B------:R-:W4:Y:S01]  /*7880*/  LDL.LU R192, [R1+0x4] ;  /* 0x0000040001c07983 */ /* 0x000f220000300800 */
[----:B------:R-:W-:Y:S01]  /*7890*/  IMAD R197, R197, c[0x0][0x18c], RZ ;  /* 0x00006300c5c57a24 */ /* 0x000fe200078e02ff */
[----:B------:R-:W-:Y:S01]  /*78a0*/  LEA R5, P0, R8, R223, 0x3 ;  /* 0x000000df08057211 */ /* 0x000fe200078018ff */
[----:B------:R-:W-:Y:S01]  /*78b0*/  IMAD R196, R196, 0x4, R224 ;  /* 0x00000004c4c47824 */ /* 0x000fe200078e02e0 */
[----:B------:R-:W-:Y:S01]  /*78c0*/  SHF.R.S32.HI R8, RZ, 0x1f, R219 ;  /* 0x0000001fff087819 */ /* 0x000fe200000114db */
[----:B------:R-:W5:Y:S01]  /*78d0*/  LDL.LU R193, [R1+0x8] ;  /* 0x0000080001c17983 */ /* 0x000f620000300800 */
[----:B------:R-:W-:Y:S01]  /*78e0*/  SHF.R.S32.HI R6, RZ, 0x1f, R227 ;  /* 0x0000001fff067819 */ /* 0x000fe200000114e3 */
[----:B------:R-:W-:Y:S01]  /*78f0*/  USHF.R.S32.HI UR12, URZ, 0x1f, UR7 ;  /* 0x0000001f3f0c7899 */ /* 0x000fe20008011407 */
[----:B------:R-:W-:Y:S01]  /*7900*/  SHF.R.S32.HI R223, RZ, 0x1f, R196 ;  /* 0x0000001fffdf7819 */ /* 0x000fe200000114c4 */
[----:B---3--:R-:W3:Y:S01]  /*7910*/  LDL.LU R64, [R1+0xc] ;  /* 0x00000c0001407983 */ /* 0x008ee20000300800 */
[----:B------:R-:W-:Y:S01]  /*7920*/  SHF.L.U64.HI R219, R219, 0x2, R8 ;  /* 0x00000002dbdb7819 */ /* 0x000fe20000010208 */
[----:B------:R-:W-:Y:S01]  /*7930*/  IMAD.U32 R11, RZ, RZ, UR5 ;  /* 0x00000005ff0b7e24 */ /* 0x000fe2000f8e00ff */
[----:B------:R-:W-:Y:S01]  /*7940*/  SHF.R.S32.HI R8, RZ, 0x1f, R197 ;  /* 0x0000001fff087819 */ /* 0x000fe200000114c5 */
[----:B------:R-:W3:Y:S01]  /*7950*/  LDL.LU R194, [R1+0x10] ;  /* 0x0000100001c27983 */ /* 0x000ee20000300800 */
[----:B------:R-:W-:Y:S01]  /*7960*/  SHF.L.U64.HI R223, R196, 0x2, R223 ;  /* 0x00000002c4df7819 */ /* 0x000fe200000102df */
[----:B------:R-:W-:Y:S01]  /*7970*/  IMAD.U32 R12, RZ, RZ, UR7 ;  /* 0x00000007ff0c7e24 */ /* 0x000fe2000f8e00ff */
[----:B------:R-:W-:Y:S01]  /*7980*/  SHF.L.U64.HI R8, R197, 0x2, R8 ;  /* 0x00000002c5087819 */ /* 0x000fe20000010208 */
[----:B------:R-:W3:Y:S01]  /*7990*/  LDL.LU R196, [R1+0x14] ;  /* 0x0000140001c47983 */ /* 0x000ee20000300800 */
[----:B------:R-:W-:Y:S01]  /*79a0*/  SHF.L.U64.HI R227, R227, 0x2, R6 ;  /* 0x00000002e3e37819 */ /* 0x000fe20000010206 */
[----:B------:R-:W-:Y:S01]  /*79b0*/  USHF.R.S32.HI UR13, URZ, 0x1f, UR8 ;  /* 0x0000001f3f0d7899 */ /* 0x000fe20008011408 */
[----:B------:R-:W-:Y:S01]  /*79c0*/  SHF.R.S32.HI R7, RZ, 0x1f, R228 ;  /* 0x0000001fff077819 */ /* 0x000fe200000114e4 */
[----:B------:R-:W3:Y:S01]  /*79d0*/  LDL.LU R197, [R1+0x18] ;  /* 0x0000180001c57983 */ /* 0x000ee20000300800 */
[----:B------:R-:W-:Y:S01]  /*79e0*/  SHF.R.S32.HI R9, RZ, 0x1f, R226 ;  /* 0x0000001fff097819 */ /* 0x000fe200000114e2 */
[----:B------:R-:W-:Y:S01]  /*79f0*/  USHF.L.U32 UR4, UR8, 0x3, URZ ;  /* 0x0000000308047899 */ /* 0x000fe2000800063f */
[----:B------:R-:W-:Y:S01]  /*7a00*/  SHF.R.S32.HI R6, RZ, 0x1f, R225 ;  /* 0x0000001fff067819 */ /* 0x000fe200000114e1 */
[----:B------:R-:W3:Y:S01]  /*7a10*/  LDL.LU R88, [R1+0x1c] ;  /* 0x00001c0001587983 */ /* 0x000ee20000300800 */
[----:B------:R-:W-:-:S02]  /*7a20*/  SHF.L.U64.HI R228, R228, 0x2, R7 ;  /* 0x00000002e4e47819 */ /* 0x000fc40000010207 */
[----:B------:R-:W-:Y:S01]  /*7a30*/  SHF.L.U64.HI R226, R226, 0x2, R9 ;  /* 0x00000002e2e27819 */ /* 0x000fe20000010209 */
[----:B------:R-:W3:Y:S01]  /*7a40*/  LDL.LU R89, [R1+0x20] ;  /* 0x0000200001597983 */ /* 0x000ee20000300800 */
[----:B------:R-:W-:Y:S02]  /*7a50*/  SHF.L.U64.HI R225, R225, 0x2, R6 ;  /* 0x00000002e1e17819 */ /* 0x000fe40000010206 */
[----:B------:R-:W-:Y:S01]  /*7a60*/  SHF.R.S32.HI R7, RZ, 0x1f, R224 ;  /* 0x0000001fff077819 */ /* 0x000fe200000114e0 */
[----:B------:R-:W3:Y:S01]  /*7a70*/  LDL.LU R72, [R1+0x24] ;  /* 0x0000240001487983 */ /* 0x000ee20000300800 */
[----:B------:R-:W-:Y:S02]  /*7a80*/  SHF.R.S32.HI R9, RZ, 0x1f, R222 ;  /* 0x0000001fff097819 */ /* 0x000fe400000114de */
[----:B------:R-:W-:Y:S01]  /*7a90*/  SHF.R.S32.HI R6, RZ, 0x1f, R221 ;  /* 0x0000001fff067819 */ /* 0x000fe200000114dd */
[----:B------:R-:W3:Y:S01]  /*7aa0*/  LDL.LU R65, [R1+0x28] ;  /* 0x0000280001417983 */ /* 0x000ee20000300800 */
[----:B------:R-:W-:-:S02]  /*7ab0*/  SHF.L.U64.HI R224, R224, 0x2, R7 ;  /* 0x00000002e0e07819 */ /* 0x000fc40000010207 */
[----:B------:R-:W-:Y:S01]  /*7ac0*/  SHF.L.U64.HI R222, R222, 0x2, R9 ;  /* 0x00000002dede7819 */ /* 0x000fe20000010209 */
[----:B------:R-:W-:Y:S01]  /*7ad0*/  USHF.L.U64.HI UR11, UR8, 0x3, UR13 ;  /* 0x00000003080b7899 */ /* 0x000fe2000801020d */
[----:B------:R-:W-:Y:S01]  /*7ae0*/  SHF.L.U64.HI R221, R221, 0x2, R6 ;  /* 0x00000002dddd7819 */ /* 0x000fe20000010206 */
[----:B------:R-:W3:Y:S01]  /*7af0*/  LDL.LU R73, [R1+0x2c] ;  /* 0x00002c0001497983 */ /* 0x000ee20000300800 */
[----:B------:R-:W-:Y:S02]  /*7b00*/  SHF.R.S32.HI R7, RZ, 0x1f, R220 ;  /* 0x0000001fff077819 */ /* 0x000fe400000114dc */
[----:B------:R-:W-:Y:S02]  /*7b10*/  SHF.R.S32.HI R9, RZ, 0x1f, R218 ;  /* 0x0000001fff097819 */ /* 0x000fe400000114da */
[----:B------:R-:W-:Y:S02]  /*7b20*/  SHF.R.S32.HI R6, RZ, 0x1f, R217 ;  /* 0x0000001fff067819 */ /* 0x000fe400000114d9 */
[----:B------:R-:W-:Y:S01]  /*7b30*/  SHF.L.U64.HI R220, R220, 0x2, R7 ;  /* 0x00000002dcdc7819 */ /* 0x000fe20000010207 */
[----:B------:R-:W-:Y:S01]  /*7b40*/  IMAD.SHL.U32 R7, R202, 0x80, RZ ;  /* 0x00000080ca077824 */ /* 0x000fe200078e00ff */
[----:B------:R-:W-:Y:S01]  /*7b50*/  SHF.L.U64.HI R218, R218, 0x2, R9 ;  /* 0x00000002dada7819 */ /* 0x000fe20000010209 */
[----:B------:R-:W-:Y:S01]  /*7b60*/  IMAD.U32 R9, RZ, RZ, UR12 ;  /* 0x0000000cff097e24 */ /* 0x000fe2000f8e00ff */
[----:B------:R-:W-:-:S02]  /*7b70*/  SHF.L.U64.HI R217, R217, 0x2, R6 ;  /* 0x00000002d9d97819 */ /* 0x000fc40000010206 */
[----:B------:R-:W-:Y:S02]  /*7b80*/  LOP3.LUT R6, R202, 0x1c, RZ, 0xc0, !PT ;  /* 0x0000001cca067812 */ /* 0x000fe400078ec0ff */
[----:B------:R-:W-:Y:S02]  /*7b90*/  LOP3.LUT R44, R7, 0x3000, RZ, 0xc0, !PT ;  /* 0x00003000072c7812 */ /* 0x000fe400078ec0ff */
[----:B------:R-:W-:Y:S02]  /*7ba0*/  LEA.HI R11, R11, R6, RZ, 0x1f ;  /* 0x000000060b0b7211 */ /* 0x000fe400078ff8ff */
[----:B------:R-:W-:Y:S01]  /*7bb0*/  LEA.HI.X R6, R12, R10, R9, 0x3, P0 ;  /* 0x0000000a0c067211 */ /* 0x000fe200000f1c09 */
[C---:B------:R-:W-:Y:S01]  /*7bc0*/  IMAD.SHL.U32 R10, R202.reuse, 0x2, RZ ;  /* 0x00000002ca0a7824 */ /* 0x040fe200078e00ff */
[C---:B------:R-:W-:Y:S02]  /*7bd0*/  LOP3.LUT R9, R202.reuse, 0x7, RZ, 0xc0, !PT ;  /* 0x00000007ca097812 */ /* 0x040fe400078ec0ff */
[----:B------:R-:W-:-:S02]  /*7be0*/  LOP3.LUT R7, R202, 0x3, RZ, 0xc0, !PT ;  /* 0x00000003ca077812 */ /* 0x000fc400078ec0ff */
[----:B------:R-:W-:Y:S01]  /*7bf0*/  SHF.R.S32.HI R13, RZ, 0x1f, R198 ;  /* 0x0000001fff0d7819 */ /* 0x000fe200000114c6 */
[C---:B------:R-:W-:Y:S01]  /*7c00*/  IMAD R44, R9.reuse, 0x200, R44 ;  /* 0x00000200092c7824 */ /* 0x040fe200078e022c */
[----:B------:R-:W-:Y:S01]  /*7c10*/  SHF.R.S32.HI R18, RZ, 0x1f, R199 ;  /* 0x0000001fff127819 */ /* 0x000fe200000114c7 */
[----:B------:R-:W-:Y:S01]  /*7c20*/  IMAD.SHL.U32 R45, R9, 0x10, RZ ;  /* 0x00000010092d7824 */ /* 0x000fe200078e00ff */
[----:B------:R-:W-:Y:S01]  /*7c30*/  LEA R9, P1, R199, UR4, 0x2 ;  /* 0x00000004c7097c11 */ /* 0x000fe2000f8210ff */
[----:B------:R-:W-:Y:S01]  /*7c40*/  IMAD R202, R7, 0x120, RZ ;  /* 0x0000012007ca7824 */ /* 0x000fe200078e02ff */
[----:B------:R-:W-:Y:S02]  /*7c50*/  LEA R7, P0, R198, UR4, 0x2 ;  /* 0x00000004c6077c11 */ /* 0x000fe4000f8010ff */
[----:B------:R-:W-:Y:S02]  /*7c60*/  LOP3.LUT R45, R45, 0x30, R10, 0x78, !PT ;  /* 0x000000302d2d7812 */ /* 0x000fe400078e780a */
[----:B------:R-:W-:-:S02]  /*7c70*/  LOP3.LUT R202, R202, R11, RZ, 0x3c, !PT ;  /* 0x0000000bcaca7212 */ /* 0x000fc400078e3cff */
[----:B------:R-:W-:Y:S02]  /*7c80*/  LEA.HI.X R16, R198, UR11, R13, 0x2, P0 ;  /* 0x0000000bc6107c11 */ /* 0x000fe400080f140d */
[----:B------:R-:W-:Y:S02]  /*7c90*/  LEA.HI.X R18, R199, UR11, R18, 0x2, P1 ;  /* 0x0000000bc7127c11 */ /* 0x000fe400088f1412 */
[----:B------:R-:W-:Y:S02]  /*7ca0*/  SHF.R.S32.HI R20, RZ, 0x1f, R201 ;  /* 0x0000001fff147819 */ /* 0x000fe400000114c9 */
[----:B------:R-:W-:Y:S02]  /*7cb0*/  SHF.R.S32.HI R17, RZ, 0x1f, R230 ;  /* 0x0000001fff117819 */ /* 0x000fe400000114e6 */
[----:B------:R-:W-:Y:S02]  /*7cc0*/  SHF.R.S32.HI R24, RZ, 0x1f, R231 ;  /* 0x0000001fff187819 */ /* 0x000fe400000114e7 */
[----:B------:R-:W-:-:S02]  /*7cd0*/  SHF.R.S32.HI R15, RZ, 0x1f, R232 ;  /* 0x0000001fff0f7819 */ /* 0x000fc400000114e8 */
[----:B------:R-:W-:Y:S02]  /*7ce0*/  LEA R10, P0, R201, UR4, 0x2 ;  /* 0x00000004c90a7c11 */ /* 0x000fe4000f8010ff */
[----:B------:R-:W-:Y:S02]  /*7cf0*/  LEA R11, P1, R230, UR4, 0x2 ;  /* 0x00000004e60b7c11 */ /* 0x000fe4000f8210ff */
[----:B------:R-:W-:Y:S02]  /*7d00*/  LEA R12, P2, R231, UR4, 0x2 ;  /* 0x00000004e70c7c11 */ /* 0x000fe4000f8410ff */
[----:B------:R-:W-:Y:S02]  /*7d10*/  LEA R13, P3, R232, UR4, 0x2 ;  /* 0x00000004e80d7c11 */ /* 0x000fe4000f8610ff */
[----:B------:R-:W-:Y:S02]  /*7d20*/  LEA.HI.X R20, R201, UR11, R20, 0x2, P0 ;  /* 0x0000000bc9147c11 */ /* 0x000fe400080f1414 */
[----:B------:R-:W-:-:S02]  /*7d30*/  LEA.HI.X R22, R230, UR11, R17, 0x2, P1 ;  /* 0x0000000be6167c11 */ /* 0x000fc400088f1411 */
[----:B------:R-:W-:Y:S02]  /*7d40*/  LEA.HI.X R24, R231, UR11, R24, 0x2, P2 ;  /* 0x0000000be7187c11 */ /* 0x000fe400090f1418 */
[----:B------:R-:W-:Y:S02]  /*7d50*/  LEA.HI.X R26, R232, UR11, R15, 0x2, P3 ;  /* 0x0000000be81a7c11 */ /* 0x000fe400098f140f */
[----:B------:R-:W-:Y:S02]  /*7d60*/  SHF.R.S32.HI R28, RZ, 0x1f, R233 ;  /* 0x0000001fff1c7819 */ /* 0x000fe400000114e9 */
[----:B------:R-:W-:Y:S02]  /*7d70*/  SHF.R.S32.HI R32, RZ, 0x1f, R235 ;  /* 0x0000001fff207819 */ /* 0x000fe400000114eb */
[----:B------:R-:W-:Y:S02]  /*7d80*/  SHF.R.S32.HI R21, RZ, 0x1f, R236 ;  /* 0x0000001fff157819 */ /* 0x000fe400000114ec */
[----:B------:R-:W-:-:S02]  /*7d90*/  LEA R14, P0, R233, UR4, 0x2 ;  /* 0x00000004e90e7c11 */ /* 0x000fc4000f8010ff */
[----:B------:R-:W-:Y:S02]  /*7da0*/  LEA R17, P2, R235, UR4, 0x2 ;  /* 0x00000004eb117c11 */ /* 0x000fe4000f8410ff */
[----:B------:R-:W-:Y:S02]  /*7db0*/  LEA R19, P3, R236, UR4, 0x2 ;  /* 0x00000004ec137c11 */ /* 0x000fe4000f8610ff */
[----:B------:R-:W-:Y:S02]  /*7dc0*/  SHF.R.S32.HI R23, RZ, 0x1f, R234 ;  /* 0x0000001fff177819 */ /* 0x000fe400000114ea */
[----:B------:R-:W-:Y:S02]  /*7dd0*/  LEA R15, P1, R234, UR4, 0x2 ;  /* 0x00000004ea0f7c11 */ /* 0x000fe4000f8210ff */
[----:B------:R-:W-:Y:S02]  /*7de0*/  LEA.HI.X R28, R233, UR11, R28, 0x2, P0 ;  /* 0x0000000be91c7c11 */ /* 0x000fe400080f141c */
[----:B------:R-:W-:-:S02]  /*7df0*/  LEA.HI.X R32, R235, UR11, R32, 0x2, P2 ;  /* 0x0000000beb207c11 */ /* 0x000fc400090f1420 */
[----:B------:R-:W-:Y:S02]  /*7e00*/  LEA.HI.X R34, R236, UR11, R21, 0x2, P3 ;  /* 0x0000000bec227c11 */ /* 0x000fe400098f1415 */
[----:B------:R-:W-:Y:S02]  /*7e10*/  LEA.HI.X R30, R234, UR11, R23, 0x2, P1 ;  /* 0x0000000bea1e7c11 */ /* 0x000fe400088f1417 */
[----:B------:R-:W-:Y:S02]  /*7e20*/  SHF.R.S32.HI R36, RZ, 0x1f, R237 ;  /* 0x0000001fff247819 */ /* 0x000fe400000114ed */
[----:B------:R-:W-:Y:S02]  /*7e30*/  SHF.R.S32.HI R29, RZ, 0x1f, R246 ;  /* 0x0000001fff1d7819 */ /* 0x000fe400000114f6 */
[----:B------:R-:W-:Y:S02]  /*7e40*/  LEA R21, P0, R237, UR4, 0x2 ;  /* 0x00000004ed157c11 */ /* 0x000fe4000f8010ff */
[----:B------:R-:W-:-:S02]  /*7e50*/  LEA R25, P2, R246, UR4, 0x2 ;  /* 0x00000004f6197c11 */ /* 0x000fc4000f8410ff */
[----:B------:R-:W-:Y:S02]  /*7e60*/  SHF.R.S32.HI R37, RZ, 0x1f, R238 ;  /* 0x0000001fff257819 */ /* 0x000fe400000114ee */
[----:B------:R-:W-:Y:S02]  /*7e70*/  LEA R23, P1, R238, UR4, 0x2 ;  /* 0x00000004ee177c11 */ /* 0x000fe4000f8210ff */
[----:B------:R-:W-:Y:S02]  /*7e80*/  SHF.R.S32.HI R40, RZ, 0x1f, R247 ;  /* 0x0000001fff287819 */ /* 0x000fe400000114f7 */
[----:B------:R-:W-:Y:S02]  /*7e90*/  LEA R27, P3, R247, UR4, 0x2 ;  /* 0x00000004f71b7c11 */ /* 0x000fe4000f8610ff */
[----:B------:R-:W-:Y:S02]  /*7ea0*/  LEA.HI.X R36, R237, UR11, R36, 0x2, P0 ;  /* 0x0000000bed247c11 */ /* 0x000fe400080f1424 */
[----:B------:R-:W-:-:S02]  /*7eb0*/  LEA.HI.X R38, R246, UR11, R29, 0x2, P2 ;  /* 0x0000000bf6267c11 */ /* 0x000fc400090f141d */
[----:B------:R-:W-:Y:S02]  /*7ec0*/  LEA.HI.X R37, R238, UR11, R37, 0x2, P1 ;  /* 0x0000000bee257c11 */ /* 0x000fe400088f1425 */
[----:B------:R-:W-:Y:S02]  /*7ed0*/  SHF.R.S32.HI R41, RZ, 0x1f, R248 ;  /* 0x0000001fff297819 */ /* 0x000fe400000114f8 */
[----:B------:R-:W-:Y:S02]  /*7ee0*/  LEA R29, P0, R248, UR4, 0x2 ;  /* 0x00000004f81d7c11 */ /* 0x000fe4000f8010ff */
[----:B------:R-:W-:Y:S02]  /*7ef0*/  SHF.R.S32.HI R42, RZ, 0x1f, R249 ;  /* 0x0000001fff2a7819 */ /* 0x000fe400000114f9 */
[----:B------:R-:W-:Y:S02]  /*7f00*/  LEA R31, P1, R249, UR4, 0x2 ;  /* 0x00000004f91f7c11 */ /* 0x000fe4000f8210ff */
[----:B------:R-:W-:-:S02]  /*7f10*/  LEA.HI.X R39, R247, UR11, R40, 0x2, P3 ;  /* 0x0000000bf7277c11 */ /* 0x000fc400098f1428 */
[----:B------:R-:W-:Y:S02]  /*7f20*/  SHF.R.S32.HI R43, RZ, 0x1f, R250 ;  /* 0x0000001fff2b7819 */ /* 0x000fe400000114fa */
[----:B------:R-:W-:Y:S02]  /*7f30*/  LEA R33, P2, R250, UR4, 0x2 ;  /* 0x00000004fa217c11 */ /* 0x000fe4000f8410ff */
[----:B------:R-:W-:Y:S02]  /*7f40*/  SHF.R.S32.HI R46, RZ, 0x1f, R251 ;  /* 0x0000001fff2e7819 */ /* 0x000fe400000114fb */
[----:B------:R-:W-:Y:S02]  /*7f50*/  LEA R35, P3, R251, UR4, 0x2 ;  /* 0x00000004fb237c11 */ /* 0x000fe4000f8610ff */
[----:B------:R-:W-:Y:S02]  /*7f60*/  LEA.HI.X R40, R248, UR11, R41, 0x2, P0 ;  /* 0x0000000bf8287c11 */ /* 0x000fe400080f1429 */
[----:B------:R-:W-:-:S02]  /*7f70*/  LEA.HI.X R41, R249, UR11, R42, 0x2, P1 ;  /* 0x0000000bf9297c11 */ /* 0x000fc400088f142a */
[----:B------:R-:W-:Y:S02]  /*7f80*/  SHF.R.S32.HI R49, RZ, 0x1f, R252 ;  /* 0x0000001fff317819 */ /* 0x000fe400000114fc */
[----:B------:R-:W-:Y:S02]  /*7f90*/  LEA R47, P0, R252, UR4, 0x2 ;  /* 0x00000004fc2f7c11 */ /* 0x000fe4000f8010ff */
[----:B------:R-:W-:Y:S02]  /*7fa0*/  LEA.HI.X R42, R250, UR11, R43, 0x2, P2 ;  /* 0x0000000bfa2a7c11 */ /* 0x000fe400090f142b */
[----:B------:R-:W-:Y:S02]  /*7fb0*/  LEA.HI.X R43, R251, UR11, R46, 0x2, P3 ;  /* 0x0000000bfb2b7c11 */ /* 0x000fe400098f142e */
[----:B------:R-:W-:Y:S02]  /*7fc0*/  LEA.HI.X R46, R252, UR11, R49, 0x2, P0 ;  /* 0x0000000bfc2e7c11 */ /* 0x000fe400080f1431 */
[----:B--2---:R-:W-:-:S02]  /*7fd0*/  SHF.R.S32.HI R108, RZ, 0x1f, R195 ;  /* 0x0000001fff6c7819 */ /* 0x004fc400000114c3 */
[----:B------:R-:W-:Y:S02]  /*7fe0*/  LEA R109, P1, R195, UR4, 0x2 ;  /* 0x00000004c36d7c11 */ /* 0x000fe4000f8210ff */
[----:B----4-:R-:W-:Y:S02]  /*7ff0*/  SHF.R.S32.HI R110, RZ, 0x1f, R192 ;  /* 0x0000001fff6e7819 */ /* 0x010fe400000114c0 */
[----:B------:R-:W-:Y:S02]  /*8000*/  LEA R111, P2, R192, UR4, 0x2 ;  /* 0x00000004c06f7c11 */ /* 0x000fe4000f8410ff */
[----:B-----5:R-:W-:Y:S02]  /*8010*/  SHF.R.S32.HI R112, RZ, 0x1f, R193 ;  /* 0x0000001fff707819 */ /* 0x020fe400000114c1 */
[----:B------:R-:W-:Y:S02]  /*8020*/  LEA R113, P3, R193, UR4, 0x2 ;  /* 0x00000004c1717c11 */ /* 0x000fe4000f8610ff */
[----:B------:R-:W-:-:S02]  /*8030*/  LEA.HI.X R108, R195, UR11, R108, 0x2, P1 ;  /* 0x0000000bc36c7c11 */ /* 0x000fc400088f146c */
[----:B---3--:R-:W-:Y:S01]  /*8040*/  SHF.R.S32.HI R114, RZ, 0x1f, R64 ;  /* 0x0000001fff727819 */ /* 0x008fe20000011440 */
[----:B------:R-:W2:Y:S01]  /*8050*/  LDL.LU R195, [R1+0x30] ;  /* 0x0000300001c37983 */ /* 0x000ea20000300800 */
[----:B------:R-:W-:Y:S02]  /*8060*/  LEA R115, P0, R64, UR4, 0x2 ;  /* 0x0000000440737c11 */ /* 0x000fe4000f8010ff */
[----:B------:R-:W-:Y:S02]  /*8070*/  LEA.HI.X R110, R192, UR11, R110, 0x2, P2 ;  /* 0x0000000bc06e7c11 */ /* 0x000fe400090f146e */
[----:B------:R-:W-:Y:S01]  /*8080*/  SHF.R.S32.HI R116, RZ, 0x1f, R194 ;  /* 0x0000001fff747819 */ /* 0x000fe200000114c2 */
[----:B------:R-:W3:Y:S01]  /*8090*/  LDL.LU R192, [R1+0x34] ;  /* 0x0000340001c07983 */ /* 0x000ee20000300800 */
[----:B------:R-:W-:Y:S02]  /*80a0*/  LEA R117, P1, R194, UR4, 0x2 ;  /* 0x00000004c2757c11 */ /* 0x000fe4000f8210ff */
[----:B------:R-:W-:-:S02]  /*80b0*/  LEA.HI.X R112, R193, UR11, R112, 0x2, P3 ;  /* 0x0000000bc1707c11 */ /* 0x000fc400098f1470 */
[----:B------:R-:W-:Y:S01]  /*80c0*/  SHF.R.S32.HI R118, RZ, 0x1f, R196 ;  /* 0x0000001fff767819 */ /* 0x000fe200000114c4 */
[----:B------:R-:W4:Y:S01]  /*80d0*/  LDL.LU R193, [R1+0x38] ;  /* 0x0000380001c17983 */ /* 0x000f220000300800 */
[----:B------:R-:W-:Y:S02]  /*80e0*/  LEA R119, P2, R196, UR4, 0x2 ;  /* 0x00000004c4777c11 */ /* 0x000fe4000f8410ff */
[----:B------:R-:W-:Y:S02]  /*80f0*/  SHF.R.S32.HI R120, RZ, 0x1f, R197 ;  /* 0x0000001fff787819 */ /* 0x000fe400000114c5 */
[----:B------:R-:W-:Y:S02]  /*8100*/  LEA R121, P3, R197, UR4, 0x2 ;  /* 0x00000004c5797c11 */ /* 0x000fe4000f8610ff */
[----:B------:R-:W-:Y:S02]  /*8110*/  LEA.HI.X R114, R64, UR11, R114, 0x2, P0 ;  /* 0x0000000b40727c11 */ /* 0x000fe400080f1472 */
[----:B------:R-:W-:Y:S01]  /*8120*/  LEA.HI.X R116, R194, UR11, R116, 0x2, P1 ;  /* 0x0000000bc2747c11 */ /* 0x000fe200088f1474 */
[----:B------:R-:W5:Y:S01]  /*8130*/  LDL.LU R64, [R1+0x3c] ;  /* 0x00003c0001407983 */ /* 0x000f620000300800 */
[----:B------:R-:W-:-:S02]  /*8140*/  SHF.R.S32.HI R122, RZ, 0x1f, R88 ;  /* 0x0000001fff7a7819 */ /* 0x000fc40000011458 */
[----:B------:R-:W-:Y:S01]  /*8150*/  LEA R123, P0, R88, UR4, 0x2 ;  /* 0x00000004587b7c11 */ /* 0x000fe2000f8010ff */
[----:B------:R-:W5:Y:S01]  /*8160*/  LDL.LU R194, [R1+0x40] ;  /* 0x0000400001c27983 */ /* 0x000f620000300800 */
[----:B------:R-:W-:Y:S02]  /*8170*/  LEA.HI.X R118, R196, UR11, R118, 0x2, P2 ;  /* 0x0000000bc4767c11 */ /* 0x000fe400090f1476 */
[----:B------:R-:W-:Y:S01]  /*8180*/  SHF.R.S32.HI R124, RZ, 0x1f, R89 ;  /* 0x0000001fff7c7819 */ /* 0x000fe20000011459 */
[----:B------:R-:W5:Y:S01]  /*8190*/  LDL.LU R196, [R1+0x44] ;  /* 0x0000440001c47983 */ /* 0x000f620000300800 */
[----:B------:R-:W-:Y:S02]  /*81a0*/  LEA R125, P1, R89, UR4, 0x2 ;  /* 0x00000004597d7c11 */ /* 0x000fe4000f8210ff */
[----:B------:R-:W-:Y:S02]  /*81b0*/  LEA.HI.X R120, R197, UR11, R120, 0x2, P3 ;  /* 0x0000000bc5787c11 */ /* 0x000fe400098f1478 */
[----:B------:R-:W-:Y:S01]  /*81c0*/  SHF.R.S32.HI R126, RZ, 0x1f, R72 ;  /* 0x0000001fff7e7819 */ /* 0x000fe20000011448 */
[----:B------:R-:W5:Y:S01]  /*81d0*/  LDL.LU R197, [R1+0x48] ;  /* 0x0000480001c57983 */ /* 0x000f620000300800 */
[----:B------:R-:W-:-:S02]  /*81e0*/  LEA R127, P2, R72, UR4, 0x2 ;  /* 0x00000004487f7c11 */ /* 0x000fc4000f8410ff */
[----:B------:R-:W-:Y:S02]  /*81f0*/  SHF.R.S32.HI R128, RZ, 0x1f, R65 ;  /* 0x0000001fff807819 */ /* 0x000fe40000011441 */
[----:B------:R-:W-:Y:S02]  /*8200*/  LEA R129, P3, R65, UR4, 0x2 ;  /* 0x0000000441817c11 */ /* 0x000fe4000f8610ff */
[----:B------:R-:W-:Y:S02]  /*8210*/  LEA.HI.X R122, R88, UR11, R122, 0x2, P0 ;  /* 0x0000000b587a7c11 */ /* 0x000fe400080f147a */
[----:B------:R-:W-:Y:S01]  /*8220*/  LEA.HI.X R124, R89, UR11, R124, 0x2, P1 ;  /* 0x0000000b597c7c11 */ /* 0x000fe200088f147c */
[----:B------:R-:W5:Y:S01]  /*8230*/  LDL.LU R88, [R1+0x4c] ;  /* 0x00004c0001587983 */ /* 0x000f620000300800 */
[----:B------:R-:W-:Y:S02]  /*8240*/  LEA.HI.X R126, R72, UR11, R126, 0x2, P2 ;  /* 0x0000000b487e7c11 */ /* 0x000fe400090f147e */
[----:B------:R-:W-:Y:S01]  /*8250*/  LEA.HI.X R128, R65, UR11, R128, 0x2, P3 ;  /* 0x0000000b41807c11 */ /* 0x000fe200098f1480 */
[----:B------:R-:W5:Y:S04]  /*8260*/  LDL.LU R89, [R1+0x50] ;  /* 0x0000500001597983 */ /* 0x000f680000300800 */
[----:B------:R-:W5:Y:S04]  /*8270*/  LDL.LU R72, [R1+0x54] ;  /* 0x0000540001487983 */ /* 0x000f680000300800 */
[----:B------:R-:W5:Y:S01]  /*8280*/  LDL.LU R65, [R1+0x58] ;  /* 0x0000580001417983 */ /* 0x000f620000300800 */
[----:B------:R-:W-:-:S02]  /*8290*/  SHF.R.S32.HI R130, RZ, 0x1f, R73 ;  /* 0x0000001fff827819 */ /* 0x000fc40000011449 */
[----:B------:R-:W-:-:S04]  /*82a0*/  LEA R131, P0, R73, UR4, 0x2 ;  /* 0x0000000449837c11 */ /* 0x000fc8000f8010ff */
[----:B------:R-:W-:Y:S02]  /*82b0*/  LEA.HI.X R130, R73, UR11, R130, 0x2, P0 ;  /* 0x0000000b49827c11 */ /* 0x000fe400080f1482 */
[----:B------:R-:W5:Y:S01]  /*82c0*/  LDL.LU R73, [R1+0x5c] ;  /* 0x00005c0001497983 */ /* 0x000f620000300800 */
[----:B--2---:R-:W-:Y:S02]  /*82d0*/  SHF.R.S32.HI R132, RZ, 0x1f, R195 ;  /* 0x0000001fff847819 */ /* 0x004fe400000114c3 */
[C---:B------:R-:W-:Y:S02]  /*82e0*/  LEA R133, P1, R195.reuse, UR4, 0x2 ;  /* 0x00000004c3857c11 */ /* 0x040fe4000f8210ff */
[----:B---3--:R-:W-:Y:S02]  /*82f0*/  SHF.R.S32.HI R134, RZ, 0x1f, R192 ;  /* 0x0000001fff867819 */ /* 0x008fe400000114c0 */
[----:B------:R-:W-:Y:S02]  /*8300*/  LEA R135, P2, R192, UR4, 0x2 ;  /* 0x00000004c0877c11 */ /* 0x000fe4000f8410ff */
[----:B------:R-:W-:-:S02]  /*8310*/  LEA.HI.X R132, R195, UR11, R132, 0x2, P1 ;  /* 0x0000000bc3847c11 */ /* 0x000fc400088f1484 */
[----:B----4-:R-:W-:Y:S01]  /*8320*/  SHF.R.S32.HI R136, RZ, 0x1f, R193 ;  /* 0x0000001fff887819 */ /* 0x010fe200000114c1 */
[----:B------:R-:W2:Y:S01]  /*8330*/  LDL.LU R195, [R1+0x60] ;  /* 0x0000600001c37983 */ /* 0x000ea20000300800 */
[C---:B------:R-:W-:Y:S02]  /*8340*/  LEA R137, P3, R193.reuse, UR4, 0x2 ;  /* 0x00000004c1897c11 */ /* 0x040fe4000f8610ff */
[----:B------:R-:W-:Y:S02]  /*8350*/  LEA.HI.X R134, R192, UR11, R134, 0x2, P2 ;  /* 0x0000000bc0867c11 */ /* 0x000fe400090f1486 */
[----:B------:R-:W-:Y:S01]  /*8360*/  LEA.HI.X R136, R193, UR11, R136, 0x2, P3 ;  /* 0x0000000bc1887c11 */ /* 0x000fe200098f1488 */
[----:B------:R-:W3:Y:S04]  /*8370*/  LDL.LU R192, [R1+0x64] ;  /* 0x0000640001c07983 */ /* 0x000ee80000300800 */
[----:B------:R-:W4:Y:S01]  /*8380*/  LDL.LU R193, [R1+0x68] ;  /* 0x0000680001c17983 */ /* 0x000f220000300800 */
[----:B-----5:R-:W-:-:S02]  /*8390*/  SHF.R.S32.HI R140, RZ, 0x1f, R194 ;  /* 0x0000001fff8c7819 */ /* 0x020fc400000114c2 */
[----:B------:R-:W-:Y:S02]  /*83a0*/  LEA R141, P1, R194, UR4, 0x2 ;  /* 0x00000004c28d7c11 */ /* 0x000fe4000f8210ff */
[----:B------:R-:W-:Y:S02]  /*83b0*/  SHF.R.S32.HI R142, RZ, 0x1f, R196 ;  /* 0x0000001fff8e7819 */ /* 0x000fe400000114c4 */
[----:B------:R-:W-:Y:S02]  /*83c0*/  LEA R143, P2, R196, UR4, 0x2 ;  /* 0x00000004c48f7c11 */ /* 0x000fe4000f8410ff */
[----:B------:R-:W-:Y:S02]  /*83d0*/  LEA.HI.X R140, R194, UR11, R140, 0x2, P1 ;  /* 0x0000000bc28c7c11 */ /* 0x000fe400088f148c */
[----:B------:R-:W-:Y:S01]  /*83e0*/  SHF.R.S32.HI R144, RZ, 0x1f, R197 ;  /* 0x0000001fff907819 */ /* 0x000fe200000114c5 */
[----:B------:R-:W5:Y:S01]  /*83f0*/  LDL.LU R194, [R1+0x6c] ;  /* 0x00006c0001c27983 */ /* 0x000f620000300800 */
[----:B------:R-:W-:-:S02]  /*8400*/  LEA R145, P3, R197, UR4, 0x2 ;  /* 0x00000004c5917c11 */ /* 0x000fc4000f8610ff */
[----:B------:R-:W-:Y:S02]  /*8410*/  LEA.HI.X R142, R196, UR11, R142, 0x2, P2 ;  /* 0x0000000bc48e7c11 */ /* 0x000fe400090f148e */
[----:B------:R-:W-:Y:S01]  /*8420*/  SHF.R.S32.HI R138, RZ, 0x1f, R64 ;  /* 0x0000001fff8a7819 */ /* 0x000fe20000011440 */
[----:B------:R-:W5:Y:S01]  /*8430*/  LDL.LU R196, [R1+0x70] ;  /* 0x0000700001c47983 */ /* 0x000f620000300800 */
[C---:B------:R-:W-:Y:S02]  /*8440*/  LEA R139, P0, R64.reuse, UR4, 0x2 ;  /* 0x00000004408b7c11 */ /* 0x040fe4000f8010ff */
[----:B------:R-:W-:Y:S02]  /*8450*/  LEA.HI.X R144, R197, UR11, R144, 0x2, P3 ;  /* 0x0000000bc5907c11 */ /* 0x000fe400098f1490 */
[----:B------:R-:W5:Y:S01]  /*8460*/  LDL.LU R197, [R1+0x74] ;  /* 0x0000740001c57983 */ /* 0x000f620000300800 */
[----:B------:R-:W-:-:S03]  /*8470*/  LEA.HI.X R138, R64, UR11, R138, 0x2, P0 ;  /* 0x0000000b408a7c11 */ /* 0x000fc600080f148a */
[----:B------:R-:W5:Y:S01]  /*8480*/  LDL.LU R64, [R1+0x78] ;  /* 0x0000780001407983 */ /* 0x000f620000300800 */
[----:B------:R-:W-:Y:S02]  /*8490*/  SHF.R.S32.HI R152, RZ, 0x1f, R65 ;  /* 0x0000001fff987819 */ /* 0x000fe40000011441 */
[----:B------:R-:W-:-:S04]  /*84a0*/  LEA R153, P3, R65, UR4, 0x2 ;  /* 0x0000000441997c11 */ /* 0x000fc8000f8610ff */
[----:B------:R-:W-:Y:S02]  /*84b0*/  LEA.HI.X R152, R65, UR11, R152, 0x2, P3 ;  /* 0x0000000b41987c11 */ /* 0x000fe400098f1498 */
[----:B------:R-:W5:Y:S01]  /*84c0*/  LDL.LU R65, [R1+0x7c] ;  /* 0x00007c0001417983 */ /* 0x000f620000300800 */
[----:B------:R-:W-:Y:S02]  /*84d0*/  SHF.R.S32.HI R146, RZ, 0x1f, R88 ;  /* 0x0000001fff927819 */ /* 0x000fe40000011458 */
[----:B------:R-:W-:Y:S01]  /*84e0*/  LEA R147, P0, R88, UR4, 0x2 ;  /* 0x0000000458937c11 */ /* 0x000fe2000f8010ff */
[----:B------:R-:W5:Y:S01]  /*84f0*/  LDL.LU R105, [R1+0x80] ;  /* 0x0000800001697983 */ /* 0x000f620000300800 */
[----:B------:R-:W-:Y:S02]  /*8500*/  SHF.R.S32.HI R148, RZ, 0x1f, R89 ;  /* 0x0000001fff947819 */ /* 0x000fe40000011459 */
[----:B------:R-:W-:Y:S02]  /*8510*/  SHF.R.S32.HI R150, RZ, 0x1f, R72 ;  /* 0x0000001fff967819 */ /* 0x000fe40000011448 */
[----:B------:R-:W-:-:S02]  /*8520*/  LEA R149, P1, R89, UR4, 0x2 ;  /* 0x0000000459957c11 */ /* 0x000fc4000f8210ff */
[----:B------:R-:W-:Y:S02]  /*8530*/  LEA R151, P2, R72, UR4, 0x2 ;  /* 0x0000000448977c11 */ /* 0x000fe4000f8410ff */
[----:B------:R-:W-:Y:S02]  /*8540*/  LEA.HI.X R146, R88, UR11, R146, 0x2, P0 ;  /* 0x0000000b58927c11 */ /* 0x000fe400080f1492 */
[----:B------:R-:W-:Y:S01]  /*8550*/  LEA.HI.X R148, R89, UR11, R148, 0x2, P1 ;  /* 0x0000000b59947c11 */ /* 0x000fe200088f1494 */
[----:B------:R-:W5:Y:S01]  /*8560*/  LDL.LU R88, [R1+0x84] ;  /* 0x0000840001587983 */ /* 0x000f620000300800 */
[----:B------:R-:W-:Y:S02]  /*8570*/  LEA.HI.X R150, R72, UR11, R150, 0x2, P2 ;  /* 0x0000000b48967c11 */ /* 0x000fe400090f1496 */
[----:B------:R-:W-:Y:S01]  /*8580*/  SHF.R.S32.HI R154, RZ, 0x1f, R73 ;  /* 0x0000001fff9a7819 */ /* 0x000fe20000011449 */
[----:B------:R-:W5:Y:S01]  /*8590*/  LDL.LU R89, [R1+0x88] ;  /* 0x0000880001597983 */ /* 0x000f620000300800 */
[----:B------:R-:W-:-:S03]  /*85a0*/  LEA R155, P0, R73, UR4, 0x2 ;  /* 0x00000004499b7c11 */ /* 0x000fc6000f8010ff */
[----:B------:R-:W5:Y:S01]  /*85b0*/  LDL.LU R72, [R1+0x8c] ;  /* 0x00008c0001487983 */ /* 0x000f620000300800 */
[----:B------:R-:W-:-:S03]  /*85c0*/  LEA.HI.X R154, R73, UR11, R154, 0x2, P0 ;  /* 0x0000000b499a7c11 */ /* 0x000fc600080f149a */
[----:B------:R-:W5:Y:S01]  /*85d0*/  LDL.LU R73, [R1+0x90] ;  /* 0x0000900001497983 */ /* 0x000f620000300800 */
[----:B--2---:R-:W-:Y:S02]  /*85e0*/  SHF.R.S32.HI R156, RZ, 0x1f, R195 ;  /* 0x0000001fff9c7819 */ /* 0x004fe400000114c3 */
[----:B------:R-:W-:Y:S02]  /*85f0*/  LEA R157, P1, R195, UR4, 0x2 ;  /* 0x00000004c39d7c11 */ /* 0x000fe4000f8210ff */
[----:B---3--:R-:W-:Y:S02]  /*8600*/  SHF.R.S32.HI R158, RZ, 0x1f, R192 ;  /* 0x0000001fff9e7819 */ /* 0x008fe400000114c0 */
[----:B------:R-:W-:Y:S02]  /*8610*/  LEA R159, P2, R192, UR4, 0x2 ;  /* 0x00000004c09f7c11 */ /* 0x000fe4000f8410ff */
[----:B----4-:R-:W-:Y:S02]  /*8620*/  SHF.R.S32.HI R160, RZ, 0x1f, R193 ;  /* 0x0000001fffa07819 */ /* 0x010fe400000114c1 */
[----:B------:R-:W-:-:S02]  /*8630*/  LEA R161, P3, R193, UR4, 0x2 ;  /* 0x00000004c1a17c11 */ /* 0x000fc4000f8610ff */
[----:B------:R-:W-:Y:S02]  /*8640*/  LEA.HI.X R156, R195, UR11, R156, 0x2, P1 ;  /* 0x0000000bc39c7c11 */ /* 0x000fe400088f149c */
[----:B------:R-:W-:Y:S02]  /*8650*/  LEA.HI.X R158, R192, UR11, R158, 0x2, P2 ;  /* 0x0000000bc09e7c11 */ /* 0x000fe400090f149e */
[----:B------:R-:W-:Y:S01]  /*8660*/  LEA.HI.X R160, R193, UR11, R160, 0x2, P3 ;  /* 0x0000000bc1a07c11 */ /* 0x000fe200098f14a0 */
[----:B------:R-:W2:Y:S04]  /*8670*/  LDL.LU R192, [R1+0x94] ;  /* 0x0000940001c07983 */ /* 0x000ea80000300800 */
[----:B------:R-:W3:Y:S01]  /*8680*/  LDL.LU R193, [R1+0x98] ;  /* 0x0000980001c17983 */ /* 0x000ee20000300800 */
[----:B-----5:R-:W-:-:S02]  /*8690*/  SHF.R.S32.HI R162, RZ, 0x1f, R194 ;  /* 0x0000001fffa27819 */ /* 0x020fc400000114c2 */
[----:B------:R-:W-:Y:S01]  /*86a0*/  LEA R163, P0, R194, UR4, 0x2 ;  /* 0x00000004c2a37c11 */ /* 0x000fe2000f8010ff */
[----:B------:R-:W4:Y:S01]  /*86b0*/  LDL.LU R195, [R1+0x9c] ;  /* 0x00009c0001c37983 */ /* 0x000f220000300800 */
[----:B------:R-:W-:Y:S02]  /*86c0*/  SHF.R.S32.HI R164, RZ, 0x1f, R196 ;  /* 0x0000001fffa47819 */ /* 0x000fe400000114c4 */
[----:B------:R-:W-:Y:S02]  /*86d0*/  LEA R165, P1, R196, UR4, 0x2 ;  /* 0x00000004c4a57c11 */ /* 0x000fe4000f8210ff */
[----:B------:R-:W-:Y:S02]  /*86e0*/  SHF.R.S32.HI R166, RZ, 0x1f, R197 ;  /* 0x0000001fffa67819 */ /* 0x000fe400000114c5 */
[----:B------:R-:W-:Y:S02]  /*86f0*/  LEA R167, P2, R197, UR4, 0x2 ;  /* 0x00000004c5a77c11 */ /* 0x000fe4000f8410ff */
[----:B------:R-:W-:-:S02]  /*8700*/  LEA.HI.X R162, R194, UR11, R162, 0x2, P0 ;  /* 0x0000000bc2a27c11 */ /* 0x000fc400080f14a2 */
[----:B------:R-:W-:Y:S01]  /*8710*/  LEA.HI.X R164, R196, UR11, R164, 0x2, P1 ;  /* 0x0000000bc4a47c11 */ /* 0x000fe200088f14a4 */
[----:B------:R-:W5:Y:S01]  /*8720*/  LDL.LU R194, [R1+0xa0] ;  /* 0x0000a00001c27983 */ /* 0x000f620000300800 */
[----:B------:R-:W-:Y:S02]  /*8730*/  SHF.R.S32.HI R168, RZ, 0x1f, R64 ;  /* 0x0000001fffa87819 */ /* 0x000fe40000011440 */
[----:B------:R-:W-:Y:S01]  /*8740*/  LEA R169, P3, R64, UR4, 0x2 ;  /* 0x0000000440a97c11 */ /* 0x000fe2000f8610ff */
[----:B------:R-:W5:Y:S01]  /*8750*/  LDL.LU R196, [R1+0xa4] ;  /* 0x0000a40001c47983 */ /* 0x000f620000300800 */
[----:B------:R-:W-:-:S03]  /*8760*/  LEA.HI.X R166, R197, UR11, R166, 0x2, P2 ;  /* 0x0000000bc5a67c11 */ /* 0x000fc600090f14a6 */
[----:B------:R-:W5:Y:S01]  /*8770*/  LDL.LU R197, [R1+0xa8] ;  /* 0x0000a80001c57983 */ /* 0x000f620000300800 */
[----:B------:R-:W-:Y:S02]  /*8780*/  SHF.R.S32.HI R170, RZ, 0x1f, R65 ;  /* 0x0000001fffaa7819 */ /* 0x000fe40000011441 */
[C---:B------:R-:W-:Y:S02]  /*8790*/  LEA R171, P0, R65.reuse, UR4, 0x2 ;  /* 0x0000000441ab7c11 */ /* 0x040fe4000f8010ff */
[----:B------:R-:W-:Y:S02]  /*87a0*/  LEA.HI.X R168, R64, UR11, R168, 0x2, P3 ;  /* 0x0000000b40a87c11 */ /* 0x000fe400098f14a8 */
[----:B------:R-:W5:Y:S01]  /*87b0*/  LDL.LU R64, [R1+0xac] ;  /* 0x0000ac0001407983 */ /* 0x000f620000300800 */
[----:B------:R-:W-:-:S03]  /*87c0*/  LEA.HI.X R170, R65, UR11, R170, 0x2, P0 ;  /* 0x0000000b41aa7c11 */ /* 0x000fc600080f14aa */
[----:B------:R-:W5:Y:S01]  /*87d0*/  LDL.LU R65, [R1+0xb0] ;  /* 0x0000b00001417983 */ /* 0x000f620000300800 */
[----:B------:R-:W-:Y:S02]  /*87e0*/  SHF.R.S32.HI R172, RZ, 0x1f, R105 ;  /* 0x0000001fffac7819 */ /* 0x000fe40000011469 */
[----:B------:R-:W-:Y:S02]  /*87f0*/  LEA R173, P1, R105, UR4, 0x2 ;  /* 0x0000000469ad7c11 */ /* 0x000fe4000f8210ff */
[----:B------:R-:W-:Y:S02]  /*8800*/  SHF.R.S32.HI R174, RZ, 0x1f, R88 ;  /* 0x0000001fffae7819 */ /* 0x000fe40000011458 */
[----:B------:R-:W-:Y:S02]  /*8810*/  LEA R175, P2, R88, UR4, 0x2 ;  /* 0x0000000458af7c11 */ /* 0x000fe4000f8410ff */
[----:B------:R-:W-:Y:S02]  /*8820*/  SHF.R.S32.HI R176, RZ, 0x1f, R89 ;  /* 0x0000001fffb07819 */ /* 0x000fe40000011459 */
[----:B------:R-:W-:-:S02]  /*8830*/  LEA R177, P3, R89, UR4, 0x2 ;  /* 0x0000000459b17c11 */ /* 0x000fc4000f8610ff */
[----:B------:R-:W-:Y:S02]  /*8840*/  LEA.HI.X R172, R105, UR11, R172, 0x2, P1 ;  /* 0x0000000b69ac7c11 */ /* 0x000fe400088f14ac */
[----:B------:R-:W-:Y:S02]  /*8850*/  LEA.HI.X R174, R88, UR11, R174, 0x2, P2 ;  /* 0x0000000b58ae7c11 */ /* 0x000fe400090f14ae */
[----:B------:R-:W-:Y:S02]  /*8860*/  LEA.HI.X R176, R89, UR11, R176, 0x2, P3 ;  /* 0x0000000b59b07c11 */ /* 0x000fe400098f14b0 */
[----:B------:R-:W-:Y:S02]  /*8870*/  SHF.R.S32.HI R178, RZ, 0x1f, R72 ;  /* 0x0000001fffb27819 */ /* 0x000fe40000011448 */
[----:B------:R-:W-:Y:S02]  /*8880*/  SHF.R.S32.HI R180, RZ, 0x1f, R73 ;  /* 0x0000001fffb47819 */ /* 0x000fe40000011449 */
[----:B------:R-:W-:-:S02]  /*8890*/  LEA R179, P0, R72, UR4, 0x2 ;  /* 0x0000000448b37c11 */ /* 0x000fc4000f8010ff */
[C---:B------:R-:W-:Y:S02]  /*88a0*/  LEA R181, P1, R73.reuse, UR4, 0x2 ;  /* 0x0000000449b57c11 */ /* 0x040fe4000f8210ff */
[----:B------:R-:W-:Y:S02]  /*88b0*/  LEA.HI.X R178, R72, UR11, R178, 0x2, P0 ;  /* 0x0000000b48b27c11 */ /* 0x000fe400080f14b2 */
[----:B------:R-:W-:Y:S02]  /*88c0*/  LEA.HI.X R180, R73, UR11, R180, 0x2, P1 ;  /* 0x0000000b49b47c11 */ /* 0x000fe400088f14b4 */
[----:B------:R-:W-:Y:S02]  /*88d0*/  IADD3 R12, P4, R12, c[0x0][0x168], RZ ;  /* 0x00005a000c0c7a10 */ /* 0x000fe40007f9e0ff */
[----:B------:R-:W-:Y:S02]  /*88e0*/  IADD3 R13, P5, R13, c[0x0][0x168], RZ ;  /* 0x00005a000d0d7a10 */ /* 0x000fe40007fbe0ff */
[----:B------:R-:W-:-:S02]  /*88f0*/  IADD3.X R24, R24, c[0x0][0x16c], RZ, P4, !PT ;  /* 0x00005b0018187a10 */ /* 0x000fc400027fe4ff */
[----:B------:R-:W-:Y:S02]  /*8900*/  IADD3 R21, P4, R21, c[0x0][0x168], RZ ;  /* 0x00005a0015157a10 */ /* 0x000fe40007f9e0ff */
[----:B------:R-:W-:Y:S02]  /*8910*/  IADD3.X R26, R26, c[0x0][0x16c], RZ, P5, !PT ;  /* 0x00005b001a1a7a10 */ /* 0x000fe40002ffe4ff */
[----:B------:R-:W-:Y:S02]  /*8920*/  IADD3.X R36, R36, c[0x0][0x16c], RZ, P4, !PT ;  /* 0x00005b0024247a10 */ /* 0x000fe400027fe4ff */
[----:B------:R-:W-:Y:S02]  /*8930*/  IADD3 R23, P5, R23, c[0x0][0x168], RZ ;  /* 0x00005a0017177a10 */ /* 0x000fe40007fbe0ff */
[----:B------:R-:W-:Y:S02]  /*8940*/  IADD3 R33, P4, R33, c[0x0][0x168], RZ ;  /* 0x00005a0021217a10 */ /* 0x000fe40007f9e0ff */
[----:B------:R-:W-:-:S02]  /*8950*/  IADD3.X R37, R37, c[0x0][0x16c], RZ, P5, !PT ;  /* 0x00005b0025257a10 */ /* 0x000fc40002ffe4ff */
[----:B------:R-:W-:Y:S02]  /*8960*/  IADD3.X R42, R42, c[0x0][0x16c], RZ, P4, !PT ;  /* 0x00005b002a2a7a10 */ /* 0x000fe400027fe4ff */
[----:B------:R-:W-:Y:S02]  /*8970*/  IADD3 R35, P5, R35, c[0x0][0x168], RZ ;  /* 0x00005a0023237a10 */ /* 0x000fe40007fbe0ff */
[----:B------:R-:W-:Y:S02]  /*8980*/  IADD3 R115, P4, R115, c[0x0][0x168], RZ ;  /* 0x00005a0073737a10 */ /* 0x000fe40007f9e0ff */
[----:B------:R-:W-:Y:S02]  /*8990*/  IADD3.X R43, R43, c[0x0][0x16c], RZ, P5, !PT ;  /* 0x00005b002b2b7a10 */ /* 0x000fe40002ffe4ff */
[----:B------:R-:W-:Y:S02]  /*89a0*/  IADD3.X R114, R114, c[0x0][0x16c], RZ, P4, !PT ;  /* 0x00005b0072727a10 */ /* 0x000fe400027fe4ff */
[----:B------:R-:W-:-:S02]  /*89b0*/  IADD3 R117, P5, R117, c[0x0][0x168], RZ ;  /* 0x00005a0075757a10 */ /* 0x000fc40007fbe0ff */
        /* <DEDUP_REMOVED lines=16> */
[----:B------:R-:W-:Y:S01]  /*8ac0*/  IADD3 R175, P4, R175, c[0x0][0x168], RZ ;  /* 0x00005a00afaf7a10 */ /* 0x000fe20007f9e0ff */
[----:B------:R-:W-:Y:S01]  /*8ad0*/  IMAD R250, R55, c[0x0][0x188], RZ ;  /* 0x0000620037fa7a24 */ /* 0x000fe200078e02ff */
[----:B------:R-:W-:Y:S01]  /*8ae0*/  LOP3.LUT R55, R2, 0x48, RZ, 0xfc, !PT ;  /* 0x0000004802377812 */ /* 0x000fe200078efcff */
[----:B------:R-:W-:Y:S01]  /*8af0*/  IMAD R248, R52, c[0x0][0x188], RZ ;  /* 0x0000620034f87a24 */ /* 0x000fe200078e02ff */
[C---:B------:R-:W-:Y:S01]  /*8b00*/  LOP3.LUT R52, R2.reuse, 0x44, RZ, 0xfc, !PT ;  /* 0x0000004402347812 */ /* 0x040fe200078efcff */
[----:B------:R-:W-:Y:S01]  /*8b10*/  IMAD R247, R53, c[0x0][0x188], RZ ;  /* 0x0000620035f77a24 */ /* 0x000fe200078e02ff */
[----:B------:R-:W-:Y:S01]  /*8b20*/  LOP3.LUT R53, R2, 0x40, RZ, 0xfc, !PT ;  /* 0x0000004002357812 */ /* 0x000fe200078efcff */
[----:B------:R-:W-:Y:S01]  /*8b30*/  USHF.R.S32.HI UR9, URZ, 0x1f, UR6 ;  /* 0x0000001f3f097899 */ /* 0x000fe20008011406 */
[----:B------:R-:W-:-:S02]  /*8b40*/  IADD3.X R164, R164, c[0x0][0x16c], RZ, P5, !PT ;  /* 0x00005b00a4a47a10 */ /* 0x000fc40002ffe4ff */
[----:B------:R-:W-:Y:S02]  /*8b50*/  IADD3.X R174, R174, c[0x0][0x16c], RZ, P4, !PT ;  /* 0x00005b00aeae7a10 */ /* 0x000fe400027fe4ff */
[----:B------:R-:W-:Y:S01]  /*8b60*/  IADD3 R177, P5, R177, c[0x0][0x168], RZ ;  /* 0x00005a00b1b17a10 */ /* 0x000fe20007fbe0ff */
[----:B------:R-:W-:Y:S01]  /*8b70*/  IMAD R251, R54, c[0x0][0x188], RZ ;  /* 0x0000620036fb7a24 */ /* 0x000fe200078e02ff */
[C---:B------:R-:W-:Y:S01]  /*8b80*/  LOP3.LUT R54, R2.reuse, 0x3c, RZ, 0xfc, !PT ;  /* 0x0000003c02367812 */ /* 0x040fe200078efcff */
[----:B------:R-:W-:Y:S01]  /*8b90*/  IMAD R249, R239, c[0x0][0x188], RZ ;  /* 0x00006200eff97a24 */ /* 0x000fe200078e02ff */
[----:B------:R-:W-:Y:S01]  /*8ba0*/  LOP3.LUT R239, R2, 0x4c, RZ, 0xfc, !PT ;  /* 0x0000004c02ef7812 */ /* 0x000fe200078efcff */
        /* <DEDUP_REMOVED lines=8> */
[----:B------:R-:W-:Y:S01]  /*8c30*/  IMAD.IADD R201, R44, 0x1, R45 ;  /* 0x000000012cc97824 */ /* 0x000fe200078e022d */
[----:B------:R-:W-:Y:S01]  /*8c40*/  ULEA.HI UR9, UR9, UR6, URZ, 0x7 ;  /* 0x0000000609097291 */ /* 0x000fe2000f8f383f */
[----:B------:R-:W-:-:S02]  /*8c50*/  IADD3.X R176, R176, c[0x0][0x16c], RZ, P5, !PT ;  /* 0x00005b00b0b07a10 */ /* 0x000fc40002ffe4ff */
[----:B------:R-:W-:Y:S01]  /*8c60*/  IADD3 R9, P6, R9, c[0x0][0x168], RZ ;  /* 0x00005a0009097a10 */ /* 0x000fe20007fde0ff */
[----:B------:R-:W-:Y:S01]  /*8c70*/  USHF.R.S32.HI UR9, URZ, 0x7, UR9 ;  /* 0x000000073f097899 */ /* 0x000fe20008011409 */
[----:B------:R-:W-:Y:S01]  /*8c80*/  IMAD R245, R245, c[0x0][0x188], RZ ;  /* 0x00006200f5f57a24 */ /* 0x000fe200078e02ff */
[----:B------:R-:W-:Y:S01]  /*8c90*/  CS2R R84, SRZ ;  /* 0x0000000000547805 */ /* 0x000fe2000001ff00 */
        /* <DEDUP_REMOVED lines=13> */
[----:B------:R-:W-:Y:S01]  /*8d70*/  IADD3.X R18, R18, c[0x0][0x16c], RZ, P6, !PT ;  /* 0x00005b0012127a10 */ /* 0x000fe200037fe4ff */
[----:B------:R-:W-:Y:S01]  /*8d80*/  IMAD R234, R55, c[0x0][0x188], RZ ;  /* 0x0000620037ea7a24 */ /* 0x000fe200078e02ff */
[----:B------:R-:W-:Y:S01]  /*8d90*/  CS2R R98, SRZ ;  /* 0x0000000000627805 */ /* 0x000fe2000001ff00 */
[----:B------:R-:W-:Y:S01]  /*8da0*/  IMAD R233, R52, c[0x0][0x188], RZ ;  /* 0x0000620034e97a24 */ /* 0x000fe200078e02ff */
[----:B------:R-:W-:Y:S01]  /*8db0*/  CS2R R92, SRZ ;  /* 0x00000000005c7805 */ /* 0x000fe2000001ff00 */
[----:B------:R-:W-:Y:S01]  /*8dc0*/  IMAD R232, R53, c[0x0][0x188], RZ ;  /* 0x0000620035e87a24 */ /* 0x000fe200078e02ff */
[----:B------:R-:W-:Y:S01]  /*8dd0*/  CS2R R94, SRZ ;  /* 0x00000000005e7805 */ /* 0x000fe2000001ff00 */
[----:B------:R-:W-:Y:S01]  /*8de0*/  CS2R R60, SRZ ;  /* 0x00000000003c7805 */ /* 0x000fe2000001ff00 */
[----:B------:R-:W-:Y:S01]  /*8df0*/  CS2R R62, SRZ ;  /* 0x00000000003e7805 */ /* 0x000fe2000001ff00 */
[----:B------:R-:W-:Y:S01]  /*8e00*/  CS2R R56, SRZ ;  /* 0x0000000000387805 */ /* 0x000fe2000001ff00 */
[----:B------:R-:W-:Y:S01]  /*8e10*/  CS2R R58, SRZ ;  /* 0x00000000003a7805 */ /* 0x000fe2000001ff00 */
[----:B------:R-:W-:Y:S01]  /*8e20*/  CS2R R48, SRZ ;  /* 0x0000000000307805 */ /* 0x000fe2000001ff00 */
[----:B------:R-:W-:Y:S01]  /*8e30*/  CS2R R50, SRZ ;  /* 0x0000000000327805 */ /* 0x000fe2000001ff00 */
[----:B------:R-:W-:Y:S01]  /*8e40*/  LOP3.LUT R231, R202, 0x20, RZ, 0x3c, !PT ;  /* 0x00000020cae77812 */ /* 0x000fe200078e3cff */
[----:B------:R-:W-:Y:S01]  /*8e50*/  USHF.L.U32 UR16, UR8, 0x2, URZ ;  /* 0x0000000208107899 */ /* 0x000fe2000800063f */
[----:B------:R-:W-:Y:S01]  /*8e60*/  LOP3.LUT R230, R201, 0x40, RZ, 0x3c, !PT ;  /* 0x00000040c9e67812 */ /* 0x000fe200078e3cff */
[----:B------:R-:W-:-:S02]  /*8e70*/  USHF.L.U64.HI UR8, UR8, 0x2, UR13 ;  /* 0x0000000208087899 */ /* 0x000fc4000801020d */
[----:B------:R-:W-:Y:S02]  /*8e80*/  UIADD3 UR10, UR10, -0x100, URZ ;  /* 0xffffff000a0a7890 */ /* 0x000fe4000fffe03f */
[----:B------:R-:W-:Y:S02]  /*8e90*/  USHF.L.U64.HI UR12, UR7, 0x2, UR12 ;  /* 0x00000002070c7899 */ /* 0x000fe4000801020c */
[----:B------:R-:W-:Y:S02]  /*8ea0*/  UIADD3 UR13, UR9, -0x2, URZ ;  /* 0xfffffffe090d7890 */ /* 0x000fe4000fffe03f */
[----:B------:R-:W-:Y:S01]  /*8eb0*/  UMOV UR6, 0xffffffff ;  /* 0xffffffff00067882 */ /* 0x000fe20000000000 */
[----:B--2---:R-:W-:Y:S02]  /*8ec0*/  SHF.R.S32.HI R182, RZ, 0x1f, R192 ;  /* 0x0000001fffb67819 */ /* 0x004fe400000114c0 */
[----:B------:R-:W-:Y:S02]  /*8ed0*/  LEA R183, P2, R192, UR4, 0x2 ;  /* 0x00000004c0b77c11 */ /* 0x000fe4000f8410ff */
[----:B---3--:R-:W-:-:S02]  /*8ee0*/  SHF.R.S32.HI R184, RZ, 0x1f, R193 ;  /* 0x0000001fffb87819 */ /* 0x008fc400000114c1 */
[C---:B------:R-:W-:Y:S02]  /*8ef0*/  LEA R185, P3, R193.reuse, UR4, 0x2 ;  /* 0x00000004c1b97c11 */ /* 0x040fe4000f8610ff */
[----:B------:R-:W-:Y:S02]  /*8f00*/  LEA.HI.X R182, R192, UR11, R182, 0x2, P2 ;  /* 0x0000000bc0b67c11 */ /* 0x000fe400090f14b6 */
[----:B------:R-:W-:Y:S02]  /*8f10*/  LEA.HI.X R184, R193, UR11, R184, 0x2, P3 ;  /* 0x0000000bc1b87c11 */ /* 0x000fe400098f14b8 */
[----:B----4-:R-:W-:Y:S02]  /*8f20*/  SHF.R.S32.HI R186, RZ, 0x1f, R195 ;  /* 0x0000001fffba7819 */ /* 0x010fe400000114c3 */
[----:B------:R-:W-:-:S04]  /*8f30*/  LEA R187, P0, R195, UR4, 0x2 ;  /* 0x00000004c3bb7c11 */ /* 0x000fc8000f8010ff */
[----:B------:R-:W-:Y:S02]  /*8f40*/  LEA.HI.X R186, R195, UR11, R186, 0x2, P0 ;  /* 0x0000000bc3ba7c11 */ /* 0x000fe400080f14ba */
[----:B-----5:R-:W-:Y:S02]  /*8f50*/  SHF.R.S32.HI R188, RZ, 0x1f, R194 ;  /* 0x0000001fffbc7819 */ /* 0x020fe400000114c2 */
[----:B------:R-:W-:Y:S02]  /*8f60*/  LEA R189, P1, R194, UR4, 0x2 ;  /* 0x00000004c2bd7c11 */ /* 0x000fe4000f8210ff */
[----:B------:R-:W-:Y:S02]  /*8f70*/  SHF.R.S32.HI R190, RZ, 0x1f, R196 ;  /* 0x0000001fffbe7819 */ /* 0x000fe400000114c4 */
[----:B------:R-:W-:Y:S02]  /*8f80*/  LEA R191, P2, R196, UR4, 0x2 ;  /* 0x00000004c4bf7c11 */ /* 0x000fe4000f8410ff */
[----:B------:R-:W-:-:S02]  /*8f90*/  SHF.R.S32.HI R192, RZ, 0x1f, R197 ;  /* 0x0000001fffc07819 */ /* 0x000fc400000114c5 */
[C---:B------:R-:W-:Y:S02]  /*8fa0*/  LEA R193, P3, R197.reuse, UR4, 0x2 ;  /* 0x00000004c5c17c11 */ /* 0x040fe4000f8610ff */
[----:B------:R-:W-:Y:S02]  /*8fb0*/  LEA.HI.X R188, R194, UR11, R188, 0x2, P1 ;  /* 0x0000000bc2bc7c11 */ /* 0x000fe400088f14bc */
[----:B------:R-:W-:Y:S02]  /*8fc0*/  LEA.HI.X R190, R196, UR11, R190, 0x2, P2 ;  /* 0x0000000bc4be7c11 */ /* 0x000fe400090f14be */
[----:B------:R-:W-:Y:S02]  /*8fd0*/  LEA.HI.X R192, R197, UR11, R192, 0x2, P3 ;  /* 0x0000000bc5c07c11 */ /* 0x000fe400098f14c0 */
[----:B------:R-:W-:Y:S02]  /*8fe0*/  SHF.R.S32.HI R194, RZ, 0x1f, R64 ;  /* 0x0000001fffc27819 */ /* 0x000fe40000011440 */
[----:B------:R-:W-:-:S02]  /*8ff0*/  LEA R195, P0, R64, UR4, 0x2 ;  /* 0x0000000440c37c11 */ /* 0x000fc4000f8010ff */
[----:B------:R-:W-:Y:S02]  /*9000*/  SHF.R.S32.HI R196, RZ, 0x1f, R65 ;  /* 0x0000001fffc47819 */ /* 0x000fe40000011441 */
[C---:B------:R-:W-:Y:S02]  /*9010*/  LEA R197, P1, R65.reuse, UR4, 0x2 ;  /* 0x0000000441c57c11 */ /* 0x040fe4000f8210ff */
[----:B------:R-:W-:Y:S02]  /*9020*/  LEA.HI.X R194, R64, UR11, R194, 0x2, P0 ;  /* 0x0000000b40c27c11 */ /* 0x000fe400080f14c2 */
[----:B------:R-:W-:Y:S02]  /*9030*/  LEA.HI.X R196, R65, UR11, R196, 0x2, P1 ;  /* 0x0000000b41c47c11 */ /* 0x000fe400088f14c4 */
[----:B------:R-:W-:Y:S02]  /*9040*/  IADD3 R7, P2, R7, c[0x0][0x168], RZ ;  /* 0x00005a0007077a10 */ /* 0x000fe40007f5e0ff */
[----:B------:R-:W-:-:S02]  /*9050*/  IADD3 R10, P1, R10, c[0x0][0x168], RZ ;  /* 0x00005a000a0a7a10 */ /* 0x000fc40007f3e0ff */
[----:B------:R-:W-:Y:S02]  /*9060*/  IADD3 R11, P0, R11, c[0x0][0x168], RZ ;  /* 0x00005a000b0b7a10 */ /* 0x000fe40007f1e0ff */
[----:B------:R-:W-:Y:S02]  /*9070*/  IADD3.X R16, R16, c[0x0][0x16c], RZ, P2, !PT ;  /* 0x00005b0010107a10 */ /* 0x000fe400017fe4ff */
[----:B------:R-:W-:Y:S02]  /*9080*/  IADD3.X R20, R20, c[0x0][0x16c], RZ, P1, !PT ;  /* 0x00005b0014147a10 */ /* 0x000fe40000ffe4ff */
[----:B------:R-:W-:Y:S02]  /*9090*/  IADD3.X R22, R22, c[0x0][0x16c], RZ, P0, !PT ;  /* 0x00005b0016167a10 */ /* 0x000fe400007fe4ff */
[----:B------:R-:W-:Y:S02]  /*90a0*/  IADD3 R14, P3, R14, c[0x0][0x168], RZ ;  /* 0x00005a000e0e7a10 */ /* 0x000fe40007f7e0ff */
[----:B------:R-:W-:-:S02]  /*90b0*/  IADD3 R15, P2, R15, c[0x0][0x168], RZ ;  /* 0x00005a000f0f7a10 */ /* 0x000fc40007f5e0ff */
[----:B------:R-:W-:Y:S02]  /*90c0*/  IADD3 R17, P1, R17, c[0x0][0x168], RZ ;  /* 0x00005a0011117a10 */ /* 0x000fe40007f3e0ff */
[----:B------:R-:W-:Y:S02]  /*90d0*/  IADD3 R19, P0, R19, c[0x0][0x168], RZ ;  /* 0x00005a0013137a10 */ /* 0x000fe40007f1e0ff */
[----:B------:R-:W-:Y:S02]  /*90e0*/  IADD3.X R28, R28, c[0x0][0x16c], RZ, P3, !PT ;  /* 0x00005b001c1c7a10 */ /* 0x000fe40001ffe4ff */
[----:B------:R-:W-:Y:S02]  /*90f0*/  IADD3.X R30, R30, c[0x0][0x16c], RZ, P2, !PT ;  /* 0x00005b001e1e7a10 */ /* 0x000fe400017fe4ff */
[----:B------:R-:W-:Y:S02]  /*9100*/  IADD3.X R32, R32, c[0x0][0x16c], RZ, P1, !PT ;  /* 0x00005b0020207a10 */ /* 0x000fe40000ffe4ff */
[----:B------:R-:W-:-:S02]  /*9110*/  IADD3.X R34, R34, c[0x0][0x16c], RZ, P0, !PT ;  /* 0x00005b0022227a10 */ /* 0x000fc400007fe4ff */
[----:B------:R-:W-:Y:S02]  /*9120*/  IADD3 R25, P3, R25, c[0x0][0x168], RZ ;  /* 0x00005a0019197a10 */ /* 0x000fe40007f7e0ff */
[----:B------:R-:W-:Y:S02]  /*9130*/  IADD3 R27, P2, R27, c[0x0][0x168], RZ ;  /* 0x00005a001b1b7a10 */ /* 0x000fe40007f5e0ff */
[----:B------:R-:W-:Y:S02]  /*9140*/  IADD3 R29, P1, R29, c[0x0][0x168], RZ ;  /* 0x00005a001d1d7a10 */ /* 0x000fe40007f3e0ff */
[----:B------:R-:W-:Y:S02]  /*9150*/  IADD3 R31, P0, R31, c[0x0][0x168], RZ ;  /* 0x00005a001f1f7a10 */ /* 0x000fe40007f1e0ff */
[----:B------:R-:W-:Y:S02]  /*9160*/  IADD3.X R38, R38, c[0x0][0x16c], RZ, P3, !PT ;  /* 0x00005b0026267a10 */ /* 0x000fe40001ffe4ff */
[----:B------:R-:W-:-:S02]  /*9170*/  IADD3.X R39, R39, c[0x0][0x16c], RZ, P2, !PT ;  /* 0x00005b0027277a10 */ /* 0x000fc400017fe4ff */
[----:B------:R-:W-:Y:S02]  /*9180*/  IADD3.X R40, R40, c[0x0][0x16c], RZ, P1, !PT ;  /* 0x00005b0028287a10 */ /* 0x000fe40000ffe4ff */
[----:B------:R-:W-:Y:S02]  /*9190*/  IADD3.X R41, R41, c[0x0][0x16c], RZ, P0, !PT ;  /* 0x00005b0029297a10 */ /* 0x000fe400007fe4ff */
[----:B------:R-:W-:Y:S02]  /*91a0*/  IADD3 R47, P3, R47, c[0x0][0x168], RZ ;  /* 0x00005a002f2f7a10 */ /* 0x000fe40007f7e0ff */
[----:B------:R-:W-:Y:S02]  /*91b0*/  IADD3 R109, P2, R109, c[0x0][0x168], RZ ;  /* 0x00005a006d6d7a10 */ /* 0x000fe40007f5e0ff */
[----:B------:R-:W-:Y:S02]  /*91c0*/  IADD3 R111, P1, R111, c[0x0][0x168], RZ ;  /* 0x00005a006f6f7a10 */ /* 0x000fe40007f3e0ff */
[----:B------:R-:W-:-:S02]  /*91d0*/  IADD3 R113, P0, R113, c[0x0][0x168], RZ ;  /* 0x00005a0071717a10 */ /* 0x000fc40007f1e0ff */
[----:B------:R-:W-:Y:S02]  /*91e0*/  IADD3.X R46, R46, c[0x0][0x16c], RZ, P3, !PT ;  /* 0x00005b002e2e7a10 */ /* 0x000fe40001ffe4ff */
        /* <DEDUP_REMOVED lines=47> */
[----:B------:R-:W-:Y:S02]  /*94e0*/  IADD3 R187, P4, R187, c[0x0][0x168], RZ ;  /* 0x00005a00bbbb7a10 */ /* 0x000fe40007f9e0ff */
[----:B------:R-:W-:Y:S02]  /*94f0*/  IADD3.X R178, R178, c[0x0][0x16c], RZ, P3, !PT ;  /* 0x00005b00b2b27a10 */ /* 0x000fe40001ffe4ff */
        /* <DEDUP_REMOVED lines=14> */
[----:B------:R-:W-:Y:S02]  /*95e0*/  IADD3.X R196, R196, c[0x0][0x16c], RZ, P0, !PT ;  /* 0x00005b00c4c47a10 */ /* 0x000fe400007fe4ff */
[----:B------:R-:W-:Y:S01]  /*95f0*/  IADD3.X R198, R6, c[0x0][0x164], RZ, P4, !PT ;  /* 0x0000590006c67a10 */ /* 0x000fe200027fe4ff */
[----:B------:R-:W-:-:S02]  /*9600*/  UMOV UR4, URZ ;  /* 0x0000003f00047c82 */ /* 0x000fc40008000000 */
[----:B------:R-:W-:Y:S02]  /*9610*/  UMOV UR11, 0x1 ;  /* 0x00000001000b7882 */ /* 0x000fe40000000000 */
.L_x_1:
[----:B------:R-:W-:-:S04]  /*9620*/  DEPBAR.LE SB0, 0x2 ;  /* 0x000080800000791a */ /* 0x000fc80000000000 */
[----:B------:R-:W-:Y:S01]  /*9630*/  UIADD3 UR6, UR6, 0x1, URZ ;  /* 0x0000000106067890 */ /* 0x000fe2000fffe03f */
[----:B------:R-:W-:Y:S01]  /*9640*/  BAR.SYNC.DEFER_BLOCKING 0x0 ;  /* 0x0000000000007b1d */ /* 0x000fe20000010000 */
[----:B------:R-:W-:Y:S01]  /*9650*/  UISETP.GE.AND UP1, UPT, UR4, UR13, UPT ;  /* 0x0000000d0400728c */ /* 0x000fe2000bf26270 */
[C---:B------:R-:W-:Y:S01]  /*9660*/  ISETP.GE.AND P0, PT, R2.reuse, UR10, PT ;  /* 0x0000000a02007c0c */ /* 0x040fe2000bf06270 */
[----:B------:R-:W-:Y:S01]  /*9670*/  UISETP.GT.AND UP0, UPT, UR6, 0x1, UPT ;  /* 0x000000010600788c */ /* 0x000fe2000bf04270 */
[----:B------:R-:W-:Y:S01]  /*9680*/  LOP3.LUT R252, R2, 0x4, RZ, 0xfc, !PT ;  /* 0x0000000402fc7812 */ /* 0x000fe200078efcff */
[----:B------:R-:W-:Y:S02]  /*9690*/  UIADD3 UR11, UR11, 0x1, URZ ;  /* 0x000000010b0b7890 */ /* 0x000fe4000fffe03f */
[----:B------:R-:W-:Y:S01]  /*96a0*/  USEL UR6, UR6, URZ, !UP0 ;  /* 0x0000003f06067287 */ /* 0x000fe2000c000000 */
[----:B------:R-:W-:Y:S01]  /*96b0*/  PLOP3.LUT P1, PT, PT, PT, UP1, 0x40, 0x0 ;  /* 0x000000000000781c */ /* 0x000fe20003f2e818 */
[----:B------:R-:W-:Y:S01]  /*96c0*/  UISETP.GT.AND UP0, UPT, UR11, 0x1, UPT ;  /* 0x000000010b00788c */ /* 0x000fe2000bf04270 */
[----:B------:R-:W-:Y:S01]  /*96d0*/  PLOP3.LUT P2, PT, PT, PT, UP1, 0x40, 0x0 ;  /* 0x000000000000781c */ /* 0x000fe20003f4e818 */
[----:B------:R-:W-:Y:S01]  /*96e0*/  UIADD3 UR4, UR4, 0x1, URZ ;  /* 0x0000000104047890 */ /* 0x000fe2000fffe03f */
[----:B------:R-:W-:Y:S01]  /*96f0*/  PLOP3.LUT P3, PT, PT, PT, UP1, 0x40, 0x0 ;  /* 0x000000000000781c */ /* 0x000fe20003f6e818 */
[----:B------:R-:W-:Y:S01]  /*9700*/  IMAD.U32 R44, RZ, RZ, UR6 ;  /* 0x00000006ff2c7e24 */ /* 0x000fe2000f8e00ff */
[----:B------:R-:W-:Y:S01]  /*9710*/  USEL UR11, UR11, URZ, !UP0 ;  /* 0x0000003f0b0b7287 */ /* 0x000fe2000c000000 */
[----:B------:R-:W-:Y:S01]  /*9720*/  IMAD.U32 R45, RZ, RZ, UR6 ;  /* 0x00000006ff2d7e24 */ /* 0x000fe2000f8e00ff */
[----:B------:R-:W-:Y:S01]  /*9730*/  PLOP3.LUT P4, PT, PT, PT, UP1, 0x40, 0x0 ;  /* 0x000000000000781c */ /* 0x000fe20003f8e818 */
[----:B------:R-:W-:Y:S01]  /*9740*/  IMAD.U32 R5, RZ, RZ, UR6 ;  /* 0x00000006ff057e24 */ /* 0x000fe2000f8e00ff */
[----:B------:R-:W-:Y:S01]  /*9750*/  UISETP.NE.U32.AND UP0, UPT, UR9, UR4, UPT ;  /* 0x000000040900728c */ /* 0x000fe2000bf05070 */
[----:B------:R-:W-:-:S02]  /*9760*/  IMAD R44, R44, 0x8000, R202 ;  /* 0x000080002c2c7824 */ /* 0x000fc400078e02ca */
[----:B------:R-:W-:Y:S02]  /*9770*/  IMAD R45, R45, 0x8000, R231 ;  /* 0x000080002d2d7824 */ /* 0x000fe400078e02e7 */
[----:B------:R-:W-:Y:S01]  /*9780*/  IMAD R5, R5, 0x10000, R201 ;  /* 0x0001000005057824 */ /* 0x000fe200078e02c9 */
[----:B------:R-:W-:Y:S01]  /*9790*/  LDS R100, [R44+0x20000] ;  /* 0x020000002c647984 */ /* 0x000fe20000000800 */
[----:B------:R-:W-:-:S03]  /*97a0*/  IMAD.U32 R6, RZ, RZ, UR6 ;  /* 0x00000006ff067e24 */ /* 0x000fc6000f8e00ff */
[----:B------:R-:W-:Y:S01]  /*97b0*/  LDS R102, [R44+0x20400] ;  /* 0x020400002c667984 */ /* 0x000fe20000000800 */
[----:B------:R-:W-:-:S03]  /*97c0*/  IMAD R6, R6, 0x10000, R230 ;  /* 0x0001000006067824 */ /* 0x000fc600078e02e6 */
[----:B------:R-:W-:Y:S04]  /*97d0*/  LDS R101, [R45+0x20000] ;  /* 0x020000002d657984 */ /* 0x000fe80000000800 */
[----:B------:R-:W-:Y:S04]  /*97e0*/  LDS R103, [R45+0x20400] ;  /* 0x020400002d677984 */ /* 0x000fe80000000800 */
[----:B------:R-:W1:Y:S04]  /*97f0*/  LDSM.16.M88.4 R88, [R5] ;  /* 0x000000000558783b */ /* 0x000e680000000200 */
[----:B------:R-:W2:Y:S04]  /*9800*/  LDSM.16.M88.4 R72, [R5+0x4000] ;  /* 0x004000000548783b */ /* 0x000ea80000000200 */
[----:B------:R-:W3:Y:S04]  /*9810*/  LDSM.16.M88.4 R68, [R5+0x8000] ;  /* 0x008000000544783b */ /* 0x000ee80000000200 */
[----:B------:R-:W4:Y:S04]  /*9820*/  LDSM.16.M88.4 R64, [R5+0xc000] ;  /* 0x00c000000540783b */ /* 0x000f280000000200 */
[----:B------:R-:W-:Y:S04]  /*9830*/  LDS R52, [R44+0x20080] ;  /* 0x020080002c347984 */ /* 0x000fe80000000800 */
[----:B------:R-:W-:Y:S04]  /*9840*/  LDS R54, [R44+0x20480] ;  /* 0x020480002c367984 */ /* 0x000fe80000000800 */
[----:B------:R-:W-:Y:S04]  /*9850*/  LDS R53, [R45+0x20080] ;  /* 0x020080002d357984 */ /* 0x000fe80000000800 */
[----:B------:R-:W5:Y:S04]  /*9860*/  LDS R55, [R45+0x20480] ;  /* 0x020480002d377984 */ /* 0x000f680000000800 */
[----:B------:R-:W-:Y:S01]  /*9870*/  LDSM.16.M88.4 R104, [R6+0xc180] ;  /* 0x00c180000668783b */ /* 0x000fe20000000200 */
[C---:B-1----:R-:W-:Y:S08]  /*9880*/  HMMA.1688.F32.TF32 R84, R100.reuse, R88, R84 ;  /* 0x000000586454723c */ /* 0x042ff00000081054 */
[C---:B--2---:R-:W-:Y:S08]  /*9890*/  HMMA.1688.F32.TF32 R80, R100.reuse, R72, R80 ;  /* 0x000000486450723c */ /* 0x044ff00000081050 */
[C---:B---3--:R-:W-:Y:S08]  /*98a0*/  HMMA.1688.F32.TF32 R76, R100.reuse, R68, R76 ;  /* 0x00000044644c723c */ /* 0x048ff0000008104c */
[----:B----4-:R-:W-:Y:S01]  /*98b0*/  HMMA.1688.F32.TF32 R96, R100, R64, R96 ;  /* 0x000000406460723c */ /* 0x010fe20000081060 */
[----:B------:R-:W-:Y:S04]  /*98c0*/  LDS R100, [R44+0x20800] ;  /* 0x020800002c647984 */ /* 0x000fe80000000800 */
[----:B------:R-:W-:Y:S03]  /*98d0*/  LDS R102, [R44+0x20c00] ;  /* 0x020c00002c667984 */ /* 0x000fe60000000800 */
[C---:B-----5:R-:W-:Y:S01]  /*98e0*/  HMMA.1688.F32.TF32 R92, R52.reuse, R88, R92 ;  /* 0x00000058345c723c */ /* 0x060fe2000008105c */
[----:B------:R-:W-:Y:S04]  /*98f0*/  LDS R101, [R45+0x20800] ;  /* 0x020800002d657984 */ /* 0x000fe80000000800 */
[----:B------:R-:W1:Y:S03]  /*9900*/  LDS R103, [R45+0x20c00] ;  /* 0x020c00002d677984 */ /* 0x000e660000000800 */
[C---:B------:R-:W-:Y:S08]  /*9910*/  HMMA.1688.F32.TF32 R60, R52.reuse, R72, R60 ;  /* 0x00000048343c723c */ /* 0x040ff0000008103c */
[C---:B------:R-:W-:Y:S08]  /*9920*/  HMMA.1688.F32.TF32 R56, R52.reuse, R68, R56 ;  /* 0x000000443438723c */ /* 0x040ff00000081038 */
[----:B------:R-:W-:Y:S01]  /*9930*/  HMMA.1688.F32.TF32 R48, R52, R64, R48 ;  /* 0x000000403430723c */ /* 0x000fe20000081030 */
[----:B------:R-:W-:Y:S04]  /*9940*/  LDS R52, [R44+0x20880] ;  /* 0x020880002c347984 */ /* 0x000fe80000000800 */
[----:B------:R-:W-:Y:S04]  /*9950*/  LDS R54, [R44+0x20c80] ;  /* 0x020c80002c367984 */ /* 0x000fe80000000800 */
[----:B------:R-:W-:Y:S04]  /*9960*/  LDS R53, [R45+0x20880] ;  /* 0x020880002d357984 */ /* 0x000fe80000000800 */
[----:B------:R-:W2:Y:S01]  /*9970*/  LDS R55, [R45+0x20c80] ;  /* 0x020c80002d377984 */ /* 0x000ea20000000800 */
[C---:B-1----:R-:W-:Y:S08]  /*9980*/  HMMA.1688.F32.TF32 R84, R100.reuse, R90, R84 ;  /* 0x0000005a6454723c */ /* 0x042ff00000081054 */
[C---:B------:R-:W-:Y:S08]  /*9990*/  HMMA.1688.F32.TF32 R80, R100.reuse, R74, R80 ;  /* 0x0000004a6450723c */ /* 0x040ff00000081050 */
[C---:B------:R-:W-:Y:S08]  /*99a0*/  HMMA.1688.F32.TF32 R76, R100.reuse, R70, R76 ;  /* 0x00000046644c723c */ /* 0x040ff0000008104c */
[----:B------:R-:W-:Y:S01]  /*99b0*/  HMMA.1688.F32.TF32 R96, R100, R66, R96 ;  /* 0x000000426460723c */ /* 0x000fe20000081060 */
[----:B------:R-:W-:Y:S04]  /*99c0*/  LDS R100, [R44+0x21000] ;  /* 0x021000002c647984 */ /* 0x000fe80000000800 */
[----:B------:R-:W-:Y:S03]  /*99d0*/  LDS R102, [R44+0x21400] ;  /* 0x021400002c667984 */ /* 0x000fe60000000800 */
[C---:B--2---:R-:W-:Y:S01]  /*99e0*/  HMMA.1688.F32.TF32 R88, R52.reuse, R90, R92 ;  /* 0x0000005a3458723c */ /* 0x044fe2000008105c */
[----:B------:R-:W-:Y:S04]  /*99f0*/  LDS R92, [R44+0x21080] ;  /* 0x021080002c5c7984 */ /* 0x000fe80000000800 */
[----:B------:R-:W-:Y:S03]  /*9a00*/  LDS R94, [R44+0x21480] ;  /* 0x021480002c5e7984 */ /* 0x000fe60000000800 */
[C---:B------:R-:W-:Y:S01]  /*9a10*/  HMMA.1688.F32.TF32 R72, R52.reuse, R74, R60 ;  /* 0x0000004a3448723c */ /* 0x040fe2000008103c */
[----:B------:R-:W-:Y:S04]  /*9a20*/  LDS R93, [R45+0x21080] ;  /* 0x021080002d5d7984 */ /* 0x000fe80000000800 */
[----:B------:R-:W-:Y:S03]  /*9a30*/  LDS R95, [R45+0x21480] ;  /* 0x021480002d5f7984 */ /* 0x000fe60000000800 */
[C---:B------:R-:W-:Y:S01]  /*9a40*/  HMMA.1688.F32.TF32 R68, R52.reuse, R70, R56 ;  /* 0x000000463444723c */ /* 0x040fe20000081038 */
[----:B------:R-:W1:Y:S04]  /*9a50*/  LDSM.16.M88.4 R60, [R6] ;  /* 0x00000000063c783b */ /* 0x000e680000000200 */
[----:B------:R-:W2:Y:S03]  /*9a60*/  LDSM.16.M88.4 R56, [R6+0x4000] ;  /* 0x004000000638783b */ /* 0x000ea60000000200 */
[----:B------:R-:W-:Y:S01]  /*9a70*/  HMMA.1688.F32.TF32 R64, R52, R66, R48 ;  /* 0x000000423440723c */ /* 0x000fe20000081030 */
[----:B------:R-:W3:Y:S04]  /*9a80*/  LDSM.16.M88.4 R52, [R6+0x8000] ;  /* 0x008000000634783b */ /* 0x000ee80000000200 */
[----:B------:R-:W4:Y:S04]  /*9a90*/  LDSM.16.M88.4 R48, [R6+0xc000] ;  /* 0x00c000000630783b */ /* 0x000f280000000200 */
[----:B------:R-:W-:Y:S04]  /*9aa0*/  LDS R101, [R45+0x21000] ;  /* 0x021000002d657984 */ /* 0x000fe80000000800 */
[----:B------:R-:W5:Y:S01]  /*9ab0*/  LDS R103, [R45+0x21400] ;  /* 0x021400002d677984 */ /* 0x000f620000000800 */
        /* <DEDUP_REMOVED lines=15> */
[----:B------:R-:W-:Y:S01]  /*9bb0*/  LDS R103, [R45+0x22400] ;  /* 0x022400002d677984 */ /* 0x000fe20000000800 */
[C---:B-1----:R-:W-:Y:S08]  /*9bc0*/  HMMA.1688.F32.TF32 R84, R92.reuse, R62, R84 ;  /* 0x0000003e5c54723c */ /* 0x042ff00000081054 */
[C---:B------:R-:W-:Y:S08]  /*9bd0*/  HMMA.1688.F32.TF32 R80, R92.reuse, R58, R80 ;  /* 0x0000003a5c50723c */ /* 0x040ff00000081050 */
[C---:B------:R-:W-:Y:S08]  /*9be0*/  HMMA.1688.F32.TF32 R76, R92.reuse, R54, R76 ;  /* 0x000000365c4c723c */ /* 0x040ff0000008104c */
[----:B------:R-:W-:Y:S01]  /*9bf0*/  HMMA.1688.F32.TF32 R96, R92, R50, R96 ;  /* 0x000000325c60723c */ /* 0x000fe20000081060 */
[----:B------:R-:W-:Y:S04]  /*9c00*/  LDS R92, [R44+0x21880] ;  /* 0x021880002c5c7984 */ /* 0x000fe80000000800 */
[----:B------:R-:W-:Y:S04]  /*9c10*/  LDS R94, [R44+0x21c80] ;  /* 0x021c80002c5e7984 */ /* 0x000fe80000000800 */
[----:B------:R-:W-:Y:S04]  /*9c20*/  LDS R93, [R45+0x21880] ;  /* 0x021880002d5d7984 */ /* 0x000fe80000000800 */
[----:B------:R-:W1:Y:S02]  /*9c30*/  LDS R95, [R45+0x21c80] ;  /* 0x021c80002d5f7984 */ /* 0x000e640000000800 */
[C---:B-1----:R-:W-:Y:S02]  /*9c40*/  HMMA.1688.F32.TF32 R60, R92.reuse, R62, R88 ;  /* 0x0000003e5c3c723c */ /* 0x042fe40000081058 */
[----:B------:R-:W1:Y:S06]  /*9c50*/  LDSM.16.M88.4 R88, [R5+0xc080] ;  /* 0x00c080000558783b */ /* 0x000e6c0000000200 */
[C---:B------:R-:W-:Y:S01]  /*9c60*/  HMMA.1688.F32.TF32 R56, R92.reuse, R58, R72 ;  /* 0x0000003a5c38723c */ /* 0x040fe20000081048 */
[----:B------:R-:W2:Y:S07]  /*9c70*/  LDSM.16.M88.4 R72, [R5+0x80] ;  /* 0x000080000548783b */ /* 0x000eae0000000200 */
[C---:B------:R-:W-:Y:S01]  /*9c80*/  HMMA.1688.F32.TF32 R52, R92.reuse, R54, R68 ;  /* 0x000000365c34723c */ /* 0x040fe20000081044 */
[----:B------:R-:W3:Y:S07]  /*9c90*/  LDSM.16.M88.4 R68, [R5+0x4080] ;  /* 0x004080000544783b */ /* 0x000eee0000000200 */
[----:B------:R-:W-:Y:S01]  /*9ca0*/  HMMA.1688.F32.TF32 R48, R92, R50, R64 ;  /* 0x000000325c30723c */ /* 0x000fe20000081040 */
[----:B------:R-:W-:Y:S04]  /*9cb0*/  LDS R92, [R44+0x22080] ;  /* 0x022080002c5c7984 */ /* 0x000fe80000000800 */
[----:B------:R-:W-:Y:S04]  /*9cc0*/  LDS R94, [R44+0x22480] ;  /* 0x022480002c5e7984 */ /* 0x000fe80000000800 */
[----:B------:R-:W-:Y:S04]  /*9cd0*/  LDS R93, [R45+0x22080] ;  /* 0x022080002d5d7984 */ /* 0x000fe80000000800 */
[----:B------:R-:W4:Y:S04]  /*9ce0*/  LDS R95, [R45+0x22480] ;  /* 0x022480002d5f7984 */ /* 0x000f280000000800 */
[----:B------:R-:W5:Y:S01]  /*9cf0*/  LDSM.16.M88.4 R64, [R5+0x8080] ;  /* 0x008080000540783b */ /* 0x000f620000000200 */
[C---:B-1----:R-:W-:Y:S08]  /*9d00*/  HMMA.1688.F32.TF32 R96, R100.reuse, R88, R96 ;  /* 0x000000586460723c */ /* 0x042ff00000081060 */
[C---:B--2---:R-:W-:Y:S08]  /*9d10*/  HMMA.1688.F32.TF32 R84, R100.reuse, R72, R84 ;  /* 0x000000486454723c */ /* 0x044ff00000081054 */
[----:B---3--:R-:W-:Y:S08]  /*9d20*/  HMMA.1688.F32.TF32 R80, R100, R68, R80 ;  /* 0x000000446450723c */ /* 0x008ff00000081050 */
[C---:B----4-:R-:W-:Y:S08]  /*9d30*/  HMMA.1688.F32.TF32 R60, R92.reuse, R72, R60 ;  /* 0x000000485c3c723c */ /* 0x050ff0000008103c */
[C---:B------:R-:W-:Y:S08]  /*9d40*/  HMMA.1688.F32.TF32 R56, R92.reuse, R68, R56 ;  /* 0x000000445c38723c */ /* 0x040ff00000081038 */
[C---:B-----5:R-:W-:Y:S08]  /*9d50*/  HMMA.1688.F32.TF32 R52, R92.reuse, R64, R52 ;  /* 0x000000405c34723c */ /* 0x060ff00000081034 */
[----:B------:R-:W-:Y:S01]  /*9d60*/  HMMA.1688.F32.TF32 R48, R92, R88, R48 ;  /* 0x000000585c30723c */ /* 0x000fe20000081030 */
[----:B------:R-:W-:Y:S04]  /*9d70*/  LDS R92, [R44+0x22800] ;  /* 0x022800002c5c7984 */ /* 0x000fe80000000800 */
[----:B------:R-:W-:Y:S03]  /*9d80*/  LDS R94, [R44+0x22c00] ;  /* 0x022c00002c5e7984 */ /* 0x000fe60000000800 */
[----:B------:R-:W-:Y:S01]  /*9d90*/  HMMA.1688.F32.TF32 R76, R100, R64, R76 ;  /* 0x00000040644c723c */ /* 0x000fe2000008104c */
[----:B------:R-:W-:Y:S04]  /*9da0*/  LDS R93, [R45+0x22800] ;  /* 0x022800002d5d7984 */ /* 0x000fe80000000800 */
[----:B------:R-:W1:Y:S04]  /*9db0*/  LDS R95, [R45+0x22c00] ;  /* 0x022c00002d5f7984 */ /* 0x000e680000000800 */
        /* <DEDUP_REMOVED lines=26> */
[-C--:B---3--:R-:W-:Y:S08]  /*9f60*/  HMMA.1688.F32.TF32 R80, R100, R52.reuse, R80 ;  /* 0x000000346450723c */ /* 0x088ff00000081050 */
[C---:B----4-:R-:W-:Y:S01]  /*9f70*/  HMMA.1688.F32.TF32 R68, R92.reuse, R52, R68 ;  /* 0x000000345c44723c */ /* 0x050fe20000081044 */
[----:B------:R-:W-:Y:S04]  /*9f80*/  LDS R52, [R44+0x24000] ;  /* 0x024000002c347984 */ /* 0x000fe80000000800 */
[----:B------:R-:W-:Y:S03]  /*9f90*/  LDS R53, [R45+0x24000] ;  /* 0x024000002d357984 */ /* 0x000fe60000000800 */
[C---:B-----5:R-:W-:Y:S08]  /*9fa0*/  HMMA.1688.F32.TF32 R72, R92.reuse, R48, R72 ;  /* 0x000000305c48723c */ /* 0x060ff00000081048 */
[C---:B------:R-:W-:Y:S08]  /*9fb0*/  HMMA.1688.F32.TF32 R64, R92.reuse, R60, R64 ;  /* 0x0000003c5c40723c */ /* 0x040ff00000081040 */
[----:B------:R-:W-:Y:S01]  /*9fc0*/  HMMA.1688.F32.TF32 R88, R92, R56, R88 ;  /* 0x000000385c58723c */ /* 0x000fe20000081058 */
[----:B------:R-:W-:Y:S04]  /*9fd0*/  LDS R92, [R44+0x23800] ;  /* 0x023800002c5c7984 */ /* 0x000fe80000000800 */
[----:B------:R-:W-:Y:S03]  /*9fe0*/  LDS R94, [R44+0x23c00] ;  /* 0x023c00002c5e7984 */ /* 0x000fe60000000800 */
[----:B------:R-:W-:Y:S01]  /*9ff0*/  HMMA.1688.F32.TF32 R84, R100, R48, R84 ;  /* 0x000000306454723c */ /* 0x000fe20000081054 */
[----:B------:R-:W-:Y:S04]  /*a000*/  LDS R93, [R45+0x23800] ;  /* 0x023800002d5d7984 */ /* 0x000fe80000000800 */
[----:B------:R-:W1:Y:S04]  /*a010*/  LDS R95, [R45+0x23c00] ;  /* 0x023c00002d5f7984 */ /* 0x000e680000000800 */
[----:B------:R-:W-:Y:S04]  /*a020*/  LDS R56, [R44+0x24080] ;  /* 0x024080002c387984 */ /* 0x000fe80000000800 */
[----:B------:R-:W-:Y:S11]  /*a030*/  LDS R57, [R45+0x24080] ;  /* 0x024080002d397984 */ /* 0x000ff60000000800 */
        /* <DEDUP_REMOVED lines=9> */
[----:B------:R-:W-:Y:S06]  /*a0d0*/  LDSM.16.M88.4 R60, [R5+0x4100] ;  /* 0x00410000053c783b */ /* 0x000fec0000000200 */
[C---:B------:R-:W-:Y:S01]  /*a0e0*/  HMMA.1688.F32.TF32 R88, R92.reuse, R58, R88 ;  /* 0x0000003a5c58723c */ /* 0x040fe20000081058 */
[----:B------:R-:W-:Y:S04]  /*a0f0*/  LDS R58, [R44+0x24480] ;  /* 0x024480002c3a7984 */ /* 0x000fe80000000800 */
[----:B------:R-:W1:Y:S03]  /*a100*/  LDS R59, [R45+0x24480] ;  /* 0x024480002d3b7984 */ /* 0x000e660000000800 */
[C---:B------:R-:W-:Y:S01]  /*a110*/  HMMA.1688.F32.TF32 R68, R92.reuse, R54, R68 ;  /* 0x000000365c44723c */ /* 0x040fe20000081044 */
[----:B------:R-:W-:Y:S04]  /*a120*/  LDS R54, [R44+0x24400] ;  /* 0x024400002c367984 */ /* 0x000fe80000000800 */
[----:B------:R-:W2:Y:S03]  /*a130*/  LDS R55, [R45+0x24400] ;  /* 0x024400002d377984 */ /* 0x000ea60000000800 */
[----:B------:R-:W-:Y:S01]  /*a140*/  HMMA.1688.F32.TF32 R72, R92, R50, R72 ;  /* 0x000000325c48723c */ /* 0x000fe20000081048 */
[----:B------:R-:W3:-:S15]  /*a150*/  LDSM.16.M88.4 R48, [R5+0x100] ;  /* 0x000100000530783b */ /* 0x000ede0000000200 */
[-C--:B-1----:R-:W-:Y:S01]  /*a160*/  HMMA.1688.F32.TF32 R92, R56, R60.reuse, R68 ;  /* 0x0000003c385c723c */ /* 0x082fe20000081044 */
[----:B------:R-:W1:Y:S07]  /*a170*/  LDSM.16.M88.4 R68, [R5+0x8100] ;  /* 0x008100000544783b */ /* 0x000e6e0000000200 */
[C---:B--2---:R-:W-:Y:S08]  /*a180*/  HMMA.1688.F32.TF32 R80, R52.reuse, R60, R80 ;  /* 0x0000003c3450723c */ /* 0x044ff00000081050 */
[-C--:B---3--:R-:W-:Y:S08]  /*a190*/  HMMA.1688.F32.TF32 R84, R52, R48.reuse, R84 ;  /* 0x000000303454723c */ /* 0x088ff00000081054 */
[C---:B------:R-:W-:Y:S08]  /*a1a0*/  HMMA.1688.F32.TF32 R72, R56.reuse, R48, R72 ;  /* 0x000000303848723c */ /* 0x040ff00000081048 */
[-C--:B-1----:R-:W-:Y:S01]  /*a1b0*/  HMMA.1688.F32.TF32 R100, R56, R68.reuse, R64 ;  /* 0x000000443864723c */ /* 0x082fe20000081040 */
[----:B------:R-:W1:Y:S07]  /*a1c0*/  LDSM.16.M88.4 R64, [R5+0xc100] ;  /* 0x00c100000540783b */ /* 0x000e6e0000000200 */
[C---:B------:R-:W-:Y:S08]  /*a1d0*/  HMMA.1688.F32.TF32 R76, R52.reuse, R68, R76 ;  /* 0x00000044344c723c */ /* 0x040ff0000008104c */
[-C--:B-1----:R-:W-:Y:S01]  /*a1e0*/  HMMA.1688.F32.TF32 R96, R52, R64.reuse, R96 ;  /* 0x000000403460723c */ /* 0x082fe20000081060 */
        /* <DEDUP_REMOVED lines=64> */
[----:B------:R5:W4:Y:S01]  /*a5f0*/  LDSM.16.M88.4 R68, [R5+0xc180] ;  /* 0x00c180000544783b */ /* 0x000b220000000200 */
[----:B-1----:R-:W-:Y:S01]  /*a600*/  HMMA.1688.F32.TF32 R84, R56, R48, R84 ;  /* 0x000000303854723c */ /* 0x002fe20000081054 */
[----:B-----5:R-:W-:-:S07]  /*a610*/  SEL R5, RZ, 0x4, P0 ;  /* 0x00000004ff057807 */ /* 0x020fce0000000000 */
[C---:B--2---:R-:W-:Y:S01]  /*a620*/  HMMA.1688.F32.TF32 R80, R56.reuse, R60, R80 ;  /* 0x0000003c3850723c */ /* 0x044fe20000081050 */
[----:B------:R-:W-:Y:S02]  /*a630*/  ISETP.GE.AND P0, PT, R252, UR10, PT ;  /* 0x0000000afc007c0c */ /* 0x000fe4000bf06270 */
[----:B------:R-:W-:Y:S02]  /*a640*/  SEL R5, R5, RZ, P1 ;  /* 0x000000ff05057207 */ /* 0x000fe40000800000 */
[----:B------:R-:W-:Y:S02]  /*a650*/  LOP3.LUT R252, R2, 0x8, RZ, 0xfc, !PT ;  /* 0x0000000802fc7812 */ /* 0x000fe400078efcff */
[----:B------:R-:W-:Y:S01]  /*a660*/  ISETP.NE.U32.AND P1, PT, R5, RZ, PT ;  /* 0x000000ff0500720c */ /* 0x000fe20003f25070 */
[----:B---3--:R-:W-:Y:S01]  /*a670*/  HMMA.1688.F32.TF32 R76, R56, R64, R76 ;  /* 0x00000040384c723c */ /* 0x008fe2000008104c */
[----:B------:R-:W-:-:S04]  /*a680*/  SEL R5, RZ, 0x4, P0 ;  /* 0x00000004ff057807 */ /* 0x000fc80000000000 */
[----:B------:R-:W-:-:S04]  /*a690*/  SEL R5, R5, RZ, P2 ;  /* 0x000000ff05057207 */ /* 0x000fc80001000000 */
[----:B------:R-:W-:Y:S01]  /*a6a0*/  ISETP.NE.U32.AND P0, PT, R5, RZ, PT ;  /* 0x000000ff0500720c */ /* 0x000fe20003f05070 */
[----:B------:R-:W-:-:S04]  /*a6b0*/  IMAD.U32 R5, RZ, RZ, UR11 ;  /* 0x0000000bff057e24 */ /* 0x000fc8000f8e00ff */
[----:B------:R-:W-:Y:S01]  /*a6c0*/  IMAD R5, R5, 0x8000, R4 ;  /* 0x0000800005057824 */ /* 0x000fe200078e0204 */
[C---:B----4-:R-:W-:Y:S08]  /*a6d0*/  HMMA.1688.F32.TF32 R72, R52.reuse, R48, R72 ;  /* 0x000000303448723c */ /* 0x050ff00000081048 */
[C---:B------:R-:W-:Y:S08]  /*a6e0*/  HMMA.1688.F32.TF32 R92, R52.reuse, R60, R92 ;  /* 0x0000003c345c723c */ /* 0x040ff0000008105c */
[----:B------:R-:W-:Y:S01]  /*a6f0*/  HMMA.1688.F32.TF32 R100, R52, R64, R100 ;  /* 0x000000403464723c */ /* 0x000fe20000081064 */
[----:B------:R-:W-:Y:S04]  /*a700*/  LDS R64, [R44+0x27000] ;  /* 0x027000002c407984 */ /* 0x000fe80000000800 */
[----:B------:R-:W-:Y:S03]  /*a710*/  LDS R65, [R45+0x27000] ;  /* 0x027000002d417984 */ /* 0x000fe60000000800 */
[-C--:B------:R-:W-:Y:S01]  /*a720*/  HMMA.1688.F32.TF32 R96, R56, R68.reuse, R96 ;  /* 0x000000443860723c */ /* 0x080fe20000081060 */
        /* <DEDUP_REMOVED lines=8> */
[----:B------:R-:W2:Y:S04]  /*a7b0*/  LDS R55, [R45+0x26c80] ;  /* 0x026c80002d377984 */ /* 0x000ea80000000800 */
[----:B------:R-:W-:Y:S04]  /*a7c0*/  LDS R68, [R44+0x27080] ;  /* 0x027080002c447984 */ /* 0x000fe80000000800 */
[----:B------:R-:W-:Y:S01]  /*a7d0*/  LDS R69, [R45+0x27080] ;  /* 0x027080002d457984 */ /* 0x000fe20000000800 */
[C---:B-1----:R-:W-:Y:S08]  /*a7e0*/  HMMA.1688.F32.TF32 R84, R56.reuse, R50, R84 ;  /* 0x000000323854723c */ /* 0x042ff00000081054 */
[C---:B------:R-:W-:Y:S08]  /*a7f0*/  HMMA.1688.F32.TF32 R80, R56.reuse, R62, R80 ;  /* 0x0000003e3850723c */ /* 0x040ff00000081050 */
[C---:B------:R-:W-:Y:S08]  /*a800*/  HMMA.1688.F32.TF32 R76, R56.reuse, R66, R76 ;  /* 0x00000042384c723c */ /* 0x040ff0000008104c */
[----:B------:R-:W-:Y:S01]  /*a810*/  HMMA.1688.F32.TF32 R96, R56, R70, R96 ;  /* 0x000000463860723c */ /* 0x000fe20000081060 */
[----:B------:R-:W-:Y:S07]  /*a820*/  LDSM.16.M88.4 R56, [R6+0x8180] ;  /* 0x008180000638783b */ /* 0x000fee0000000200 */
[C---:B--2---:R-:W-:Y:S01]  /*a830*/  HMMA.1688.F32.TF32 R72, R52.reuse, R50, R72 ;  /* 0x000000323448723c */ /* 0x044fe20000081048 */
[----:B------:R-:W-:Y:S07]  /*a840*/  LDSM.16.M88.4 R48, [R6+0x180] ;  /* 0x000180000630783b */ /* 0x000fee0000000200 */
[C---:B------:R-:W-:Y:S01]  /*a850*/  HMMA.1688.F32.TF32 R92, R52.reuse, R62, R92 ;  /* 0x0000003e345c723c */ /* 0x040fe2000008105c */
[----:B------:R-:W-:Y:S07]  /*a860*/  LDSM.16.M88.4 R60, [R6+0x4180] ;  /* 0x00418000063c783b */ /* 0x000fee0000000200 */
[C---:B------:R-:W-:Y:S01]  /*a870*/  HMMA.1688.F32.TF32 R88, R52.reuse, R70, R88 ;  /* 0x000000463458723c */ /* 0x040fe20000081058 */
[----:B------:R-:W-:Y:S04]  /*a880*/  LDS R70, [R44+0x27480] ;  /* 0x027480002c467984 */ /* 0x000fe80000000800 */
[----:B------:R-:W1:Y:S03]  /*a890*/  LDS R71, [R45+0x27480] ;  /* 0x027480002d477984 */ /* 0x000e660000000800 */
[----:B------:R-:W-:Y:S01]  /*a8a0*/  HMMA.1688.F32.TF32 R100, R52, R66, R100 ;  /* 0x000000423464723c */ /* 0x000fe20000081064 */
[----:B------:R-:W-:Y:S04]  /*a8b0*/  LDS R66, [R44+0x27400] ;  /* 0x027400002c427984 */ /* 0x000fe80000000800 */
[----:B------:R-:W2:Y:S03]  /*a8c0*/  LDS R67, [R45+0x27400] ;  /* 0x027400002d437984 */ /* 0x000ea60000000800 */
        /* <DEDUP_REMOVED lines=8> */
[----:B------:R-:W1:Y:S03]  /*a950*/  LDS R71, [R45+0x27c00] ;  /* 0x027c00002d477984 */ /* 0x000e660000000800 */
[C---:B------:R-:W-:Y:S08]  /*a960*/  HMMA.1688.F32.TF32 R80, R64.reuse, R60, R80 ;  /* 0x0000003c4050723c */ /* 0x040ff00000081050 */
[C---:B------:R-:W-:Y:S08]  /*a970*/  HMMA.1688.F32.TF32 R76, R64.reuse, R56, R76 ;  /* 0x00000038404c723c */ /* 0x040ff0000008104c */
[----:B------:R-:W-:Y:S01]  /*a980*/  HMMA.1688.F32.TF32 R96, R64, R104, R96 ;  /* 0x000000684060723c */ /* 0x000fe20000081060 */
[----:B------:R-:W-:Y:S04]  /*a990*/  LDS R64, [R44+0x27880] ;  /* 0x027880002c407984 */ /* 0x000fe80000000800 */
[----:B------:R2:W-:Y:S04]  /*a9a0*/  LDS R66, [R44+0x27c80] ;  /* 0x027c80002c427984 */ /* 0x0005e80000000800 */
[----:B------:R-:W-:Y:S04]  /*a9b0*/  LDS R65, [R45+0x27880] ;  /* 0x027880002d417984 */ /* 0x000fe80000000800 */
[----:B------:R3:W4:Y:S01]  /*a9c0*/  LDS R67, [R45+0x27c80] ;  /* 0x027c80002d437984 */ /* 0x0007220000000800 */
[----:B--2---:R-:W-:-:S02]  /*a9d0*/  IMAD.MOV.U32 R44, RZ, RZ, R199 ;  /* 0x000000ffff2c7224 */ /* 0x004fc400078e00c7 */
[----:B------:R-:W-:Y:S01]  /*a9e0*/  IMAD.U32 R199, RZ, RZ, UR7 ;  /* 0x00000007ffc77e24 */ /* 0x000fe2000f8e00ff */
[----:B-1----:R-:W-:Y:S01]  /*a9f0*/  HMMA.1688.F32.TF32 R80, R68, R62, R80 ;  /* 0x0000003e4450723c */ /* 0x002fe20000081050 */
[----:B---3--:R-:W-:-:S07]  /*aa00*/  IMAD.MOV.U32 R45, RZ, RZ, R198 ;  /* 0x000000ffff2d7224 */ /* 0x008fce00078e00c6 */
[C---:B------:R-:W-:Y:S08]  /*aa10*/  HMMA.1688.F32.TF32 R84, R68.reuse, R50, R84 ;  /* 0x000000324454723c */ /* 0x040ff00000081054 */
[C---:B------:R-:W-:Y:S08]  /*aa20*/  HMMA.1688.F32.TF32 R76, R68.reuse, R58, R76 ;  /* 0x0000003a444c723c */ /* 0x040ff0000008104c */
[----:B------:R-:W-:Y:S08]  /*aa30*/  HMMA.1688.F32.TF32 R96, R68, R106, R96 ;  /* 0x0000006a4460723c */ /* 0x000ff00000081060 */
[C---:B----4-:R-:W-:Y:S01]  /*aa40*/  HMMA.1688.F32.TF32 R60, R64.reuse, R62, R52 ;  /* 0x0000003e403c723c */ /* 0x050fe20000081034 */
[----:B------:R-:W-:Y:S06]  /*aa50*/  BAR.SYNC.DEFER_BLOCKING 0x0 ;  /* 0x0000000000007b1d */ /* 0x000fec0000010000 */
[----:B------:R-:W-:Y:S01]  /*aa60*/  IADD3 R52, P2, R229, R44, RZ ;  /* 0x0000002ce5347210 */ /* 0x000fe20007f5e0ff */
[----:B------:R-:W-:Y:S01]  /*aa70*/  HMMA.1688.F32.TF32 R92, R64, R50, R72 ;  /* 0x00000032405c723c */ /* 0x000fe20000081048 */
[----:B------:R-:W-:-:S02]  /*aa80*/  LOP3.LUT R54, R2, 0x10, RZ, 0xfc, !PT ;  /* 0x0000001002367812 */ /* 0x000fc400078efcff */
[----:B------:R-:W-:Y:S01]  /*aa90*/  LOP3.LUT R55, R2, 0x3c, RZ, 0xfc, !PT ;  /* 0x0000003c02377812 */ /* 0x000fe200078efcff */
[----:B------:R-:W-:Y:S01]  /*aaa0*/  IMAD.X R53, R45, 0x1, R228, P2 ;  /* 0x000000012d357824 */ /* 0x000fe200010e06e4 */
[----:B------:R-:W-:-:S03]  /*aab0*/  PLOP3.LUT P2, PT, PT, PT, UP1, 0x40, 0x0 ;  /* 0x000000000000781c */ /* 0x000fc60003f4e818 */
[C---:B------:R-:W-:Y:S08]  /*aac0*/  HMMA.1688.F32.TF32 R56, R64.reuse, R58, R100 ;  /* 0x0000003a4038723c */ /* 0x040ff00000081064 */
[----:B------:R-:W-:Y:S01]  /*aad0*/  HMMA.1688.F32.TF32 R48, R64, R106, R88 ;  /* 0x0000006a4030723c */ /* 0x000fe20000081058 */
[----:B------:R-:W-:Y:S01]  /*aae0*/  @!PT LDS RZ, [RZ] ;  /* 0x00000000fffff984 */ /* 0x000fe20000000800 */
[----:B------:R-:W-:Y:S01]  /*aaf0*/  @!PT LDS RZ, [RZ] ;  /* 0x00000000fffff984 */ /* 0x000fe20000000800 */
[----:B------:R-:W-:Y:S01]  /*ab00*/  @!PT LDS RZ, [RZ] ;  /* 0x00000000fffff984 */ /* 0x000fe20000000800 */
[----:B------:R1:W-:Y:S02]  /*ab10*/  LDGSTS.E [R5+0x20000], [R52.64], P1 ;  /* 0x2000000034057fae */ /* 0x0003e4000892184e */
[----:B-1----:R-:W-:-:S05]  /*ab20*/  IADD3 R52, P1, R216, R44, RZ ;  /* 0x0000002cd8347210 */ /* 0x002fca0007f3e0ff */
[----:B------:R-:W-:Y:S01]  /*ab30*/  IMAD.X R53, R45, 0x1, R227, P1 ;  /* 0x000000012d357824 */ /* 0x000fe200008e06e3 */
[----:B------:R-:W-:-:S04]  /*ab40*/  PLOP3.LUT P1, PT, PT, PT, UP1, 0x40, 0x0 ;  /* 0x000000000000781c */ /* 0x000fc80003f2e818 */
[----:B------:R1:W-:Y:S01]  /*ab50*/  LDGSTS.E [R5+0x20400], [R52.64], P0 ;  /* 0x2040000034057fae */ /* 0x0003e2000812184e */
[----:B------:R-:W-:Y:S02]  /*ab60*/  ISETP.GE.AND P0, PT, R252, UR10, PT ;  /* 0x0000000afc007c0c */ /* 0x000fe4000bf06270 */
[----:B------:R-:W-:Y:S02]  /*ab70*/  LOP3.LUT R252, R2, 0xc, RZ, 0xfc, !PT ;  /* 0x0000000c02fc7812 */ /* 0x000fe400078efcff */
[----:B------:R-:W-:Y:S02]  /*ab80*/  SEL R6, RZ, 0x4, P0 ;  /* 0x00000004ff067807 */ /* 0x000fe40000000000 */
[----:B------:R-:W-:Y:S02]  /*ab90*/  ISETP.GE.AND P0, PT, R252, UR10, PT ;  /* 0x0000000afc007c0c */ /* 0x000fe4000bf06270 */
[----:B------:R-:W-:Y:S01]  /*aba0*/  SEL R6, R6, RZ, P1 ;  /* 0x000000ff06067207 */ /* 0x000fe20000800000 */
[----:B------:R-:W2:Y:S03]  /*abb0*/  S2R R252, SR_TID.X ;  /* 0x0000000000fc7919 */ /* 0x000ea60000002100 */
[----:B------:R-:W-:-:S02]  /*abc0*/  ISETP.NE.U32.AND P1, PT, R6, RZ, PT ;  /* 0x000000ff0600720c */ /* 0x000fc40003f25070 */
[----:B------:R-:W-:-:S04]  /*abd0*/  SEL R6, RZ, 0x4, P0 ;  /* 0x00000004ff067807 */ /* 0x000fc80000000000 */
[----:B------:R-:W-:Y:S02]  /*abe0*/  SEL R6, R6, RZ, P2 ;  /* 0x000000ff06067207 */ /* 0x000fe40001000000 */
[----:B-1----:R-:W-:Y:S02]  /*abf0*/  IADD3 R52, P2, R215, R44, RZ ;  /* 0x0000002cd7347210 */ /* 0x002fe40007f5e0ff */
[----:B------:R-:W-:-:S03]  /*ac00*/  ISETP.NE.U32.AND P0, PT, R6, RZ, PT ;  /* 0x000000ff0600720c */ /* 0x000fc60003f05070 */
[----:B------:R-:W-:Y:S01]  /*ac10*/  IMAD.X R53, R45, 0x1, R226, P2 ;  /* 0x000000012d357824 */ /* 0x000fe200010e06e2 */
[----:B------:R-:W-:-:S04]  /*ac20*/  PLOP3.LUT P2, PT, PT, PT, UP1, 0x40, 0x0 ;  /* 0x000000000000781c */ /* 0x000fc80003f4e818 */
        /* <DEDUP_REMOVED lines=9> */
[----:B------:R-:W-:Y:S02]  /*acc0*/  SEL R6, R6, RZ, P1 ;  /* 0x000000ff06067207 */ /* 0x000fe40000800000 */
[----:B------:R-:W-:-:S02]  /*acd0*/  LOP3.LUT R54, R2, 0x18, RZ, 0xfc, !PT ;  /* 0x0000001802367812 */ /* 0x000fc400078efcff */
[----:B------:R-:W-:Y:S02]  /*ace0*/  ISETP.NE.U32.AND P1, PT, R6, RZ, PT ;  /* 0x000000ff0600720c */ /* 0x000fe40003f25070 */
        /* <DEDUP_REMOVED lines=70> */
[----:B------:R-:W-:Y:S01]  /*b150*/  LOP3.LUT R54, R2, 0x38, RZ, 0xfc, !PT ;  /* 0x0000003802367812 */ /* 0x000fe200078efcff */
[----:B-1----:R-:W-:Y:S01]  /*b160*/  IMAD.WIDE R52, R232, 0x4, R44 ;  /* 0x00000004e8347825 */ /* 0x002fe200078e022c */
[----:B------:R-:W-:-:S02]  /*b170*/  ISETP.NE.U32.AND P1, PT, R6, RZ, PT ;  /* 0x000000ff0600720c */ /* 0x000fc40003f25070 */
[----:B------:R-:W-:-:S04]  /*b180*/  SEL R6, RZ, 0x4, P0 ;  /* 0x00000004ff067807 */ /* 0x000fc80000000000 */
[----:B------:R-:W-:-:S04]  /*b190*/  SEL R6, R6, RZ, P2 ;  /* 0x000000ff06067207 */ /* 0x000fc80001000000 */
[----:B------:R-:W-:-:S03]  /*b1a0*/  ISETP.NE.U32.AND P0, PT, R6, RZ, PT ;  /* 0x000000ff0600720c */ /* 0x000fc60003f05070 */
[----:B------:R1:W-:Y:S01]  /*b1b0*/  LDGSTS.E [R5+0x23000], [R52.64], P1 ;  /* 0x2300000034057fae */ /* 0x0003e2000892184e */
[----:B------:R-:W-:Y:S01]  /*b1c0*/  PLOP3.LUT P1, PT, PT, PT, UP1, 0x40, 0x0 ;  /* 0x000000000000781c */ /* 0x000fe20003f2e818 */
[----:B-1----:R-:W-:-:S08]  /*b1d0*/  IMAD.WIDE R52, R233, 0x4, R44 ;  /* 0x00000004e9347825 */ /* 0x002fd000078e022c */
[----:B------:R1:W-:Y:S01]  /*b1e0*/  LDGSTS.E [R5+0x23400], [R52.64], P0 ;  /* 0x2340000034057fae */ /* 0x0003e2000812184e */
[----:B------:R-:W-:Y:S02]  /*b1f0*/  ISETP.GE.AND P0, PT, R54, UR10, PT ;  /* 0x0000000a36007c0c */ /* 0x000fe4000bf06270 */
[----:B------:R-:W-:Y:S02]  /*b200*/  LOP3.LUT R54, R2, 0x40, RZ, 0xfc, !PT ;  /* 0x0000004002367812 */ /* 0x000fe400078efcff */
[----:B------:R-:W-:Y:S02]  /*b210*/  SEL R6, RZ, 0x4, P0 ;  /* 0x00000004ff067807 */ /* 0x000fe40000000000 */
[----:B------:R-:W-:Y:S02]  /*b220*/  ISETP.GE.AND P0, PT, R55, UR10, PT ;  /* 0x0000000a37007c0c */ /* 0x000fe4000bf06270 */
[----:B------:R-:W-:Y:S02]  /*b230*/  SEL R6, R6, RZ, P1 ;  /* 0x000000ff06067207 */ /* 0x000fe40000800000 */
[----:B------:R-:W-:-:S02]  /*b240*/  ISETP.GE.AND P1, PT, R54, UR10, PT ;  /* 0x0000000a36007c0c */ /* 0x000fc4000bf26270 */
[----:B-1----:R-:W-:Y:S02]  /*b250*/  SEL R52, RZ, 0x4, P0 ;  /* 0x00000004ff347807 */ /* 0x002fe40000000000 */
[----:B------:R-:W-:Y:S02]  /*b260*/  ISETP.NE.U32.AND P2, PT, R6, RZ, PT ;  /* 0x000000ff0600720c */ /* 0x000fe40003f45070 */
[----:B------:R-:W-:Y:S02]  /*b270*/  SEL R52, R52, RZ, P3 ;  /* 0x000000ff34347207 */ /* 0x000fe40001800000 */
[----:B------:R-:W-:Y:S02]  /*b280*/  SEL R6, RZ, 0x4, P1 ;  /* 0x00000004ff067807 */ /* 0x000fe40000800000 */
[----:B------:R-:W-:Y:S01]  /*b290*/  ISETP.NE.U32.AND P0, PT, R52, RZ, PT ;  /* 0x000000ff3400720c */ /* 0x000fe20003f05070 */
[----:B------:R-:W-:Y:S01]  /*b2a0*/  IMAD.WIDE R52, R234, 0x4, R44 ;  /* 0x00000004ea347825 */ /* 0x000fe200078e022c */
[----:B------:R-:W-:-:S02]  /*b2b0*/  SEL R6, R6, RZ, P4 ;  /* 0x000000ff06067207 */ /* 0x000fc40002000000 */
[----:B------:R-:W-:Y:S02]  /*b2c0*/  LOP3.LUT R54, R2, 0x44, RZ, 0xfc, !PT ;  /* 0x0000004402367812 */ /* 0x000fe400078efcff */
[----:B------:R-:W-:Y:S01]  /*b2d0*/  ISETP.NE.U32.AND P1, PT, R6, RZ, PT ;  /* 0x000000ff0600720c */ /* 0x000fe20003f25070 */
[----:B------:R1:W-:Y:S01]  /*b2e0*/  LDGSTS.E [R5+0x23800], [R52.64], P2 ;  /* 0x2380000034057fae */ /* 0x0003e2000912184e */
[----:B------:R-:W-:Y:S02]  /*b2f0*/  LOP3.LUT R55, R2, 0x48, RZ, 0xfc, !PT ;  /* 0x0000004802377812 */ /* 0x000fe400078efcff */
[----:B------:R-:W-:Y:S02]  /*b300*/  PLOP3.LUT P3, PT, PT, PT, UP1, 0x40, 0x0 ;  /* 0x000000000000781c */ /* 0x000fe40003f6e818 */
[----:B------:R-:W-:Y:S01]  /*b310*/  PLOP3.LUT P4, PT, PT, PT, UP1, 0x40, 0x0 ;  /* 0x000000000000781c */ /* 0x000fe20003f8e818 */
[----:B-1----:R-:W-:-:S05]  /*b320*/  IMAD.WIDE R52, R235, 0x4, R44 ;  /* 0x00000004eb347825 */ /* 0x002fca00078e022c */
[----:B------:R1:W-:Y:S01]  /*b330*/  LDGSTS.E [R5+0x23c00], [R52.64], P0 ;  /* 0x23c0000034057fae */ /* 0x0003e2000812184e */
[----:B------:R-:W-:Y:S02]  /*b340*/  ISETP.GE.AND P0, PT, R54, UR10, PT ;  /* 0x0000000a36007c0c */ /* 0x000fe4000bf06270 */
[C---:B------:R-:W-:Y:S02]  /*b350*/  LOP3.LUT R54, R2.reuse, 0x4c, RZ, 0xfc, !PT ;  /* 0x0000004c02367812 */ /* 0x040fe400078efcff */
[----:B------:R-:W-:Y:S02]  /*b360*/  SEL R6, RZ, 0x4, P0 ;  /* 0x00000004ff067807 */ /* 0x000fe40000000000 */
[----:B------:R-:W-:Y:S02]  /*b370*/  ISETP.GE.AND P0, PT, R55, UR10, PT ;  /* 0x0000000a37007c0c */ /* 0x000fe4000bf06270 */
[----:B------:R-:W-:Y:S01]  /*b380*/  LOP3.LUT R55, R2, 0x54, RZ, 0xfc, !PT ;  /* 0x0000005402377812 */ /* 0x000fe200078efcff */
[----:B-1----:R-:W-:-:S05]  /*b390*/  IMAD.WIDE R52, R236, 0x4, R44 ;  /* 0x00000004ec347825 */ /* 0x002fca00078e022c */
[----:B------:R1:W-:Y:S01]  /*b3a0*/  LDGSTS.E [R5+0x24000], [R52.64], P1 ;  /* 0x2400000034057fae */ /* 0x0003e2000892184e */
[----:B------:R-:W-:-:S04]  /*b3b0*/  PLOP3.LUT P1, PT, PT, PT, UP1, 0x40, 0x0 ;  /* 0x000000000000781c */ /* 0x000fc80003f2e818 */
[----:B------:R-:W-:Y:S02]  /*b3c0*/  SEL R6, R6, RZ, P1 ;  /* 0x000000ff06067207 */ /* 0x000fe40000800000 */
[----:B------:R-:W-:Y:S02]  /*b3d0*/  ISETP.GE.AND P1, PT, R54, UR10, PT ;  /* 0x0000000a36007c0c */ /* 0x000fe4000bf26270 */
[----:B------:R-:W-:Y:S02]  /*b3e0*/  ISETP.NE.U32.AND P2, PT, R6, RZ, PT ;  /* 0x000000ff0600720c */ /* 0x000fe40003f45070 */
[----:B------:R-:W-:Y:S02]  /*b3f0*/  SEL R6, RZ, 0x4, P1 ;  /* 0x00000004ff067807 */ /* 0x000fe40000800000 */
[----:B-1----:R-:W-:Y:S02]  /*b400*/  SEL R52, RZ, 0x4, P0 ;  /* 0x00000004ff347807 */ /* 0x002fe40000000000 */
[----:B------:R-:W-:-:S02]  /*b410*/  SEL R6, R6, RZ, P4 ;  /* 0x000000ff06067207 */ /* 0x000fc40002000000 */
[----:B------:R-:W-:Y:S02]  /*b420*/  SEL R52, R52, RZ, P3 ;  /* 0x000000ff34347207 */ /* 0x000fe40001800000 */
[----:B------:R-:W-:Y:S02]  /*b430*/  ISETP.NE.U32.AND P1, PT, R6, RZ, PT ;  /* 0x000000ff0600720c */ /* 0x000fe40003f25070 */
[----:B------:R-:W-:Y:S01]  /*b440*/  ISETP.NE.U32.AND P0, PT, R52, RZ, PT ;  /* 0x000000ff3400720c */ /* 0x000fe20003f05070 */
[--C-:B------:R-:W-:Y:S01]  /*b450*/  IMAD.WIDE R52, R237, 0x4, R44.reuse ;  /* 0x00000004ed347825 */ /* 0x100fe200078e022c */
[----:B------:R-:W-:Y:S02]  /*b460*/  LOP3.LUT R54, R2, 0x50, RZ, 0xfc, !PT ;  /* 0x0000005002367812 */ /* 0x000fe400078efcff */
[----:B------:R-:W-:Y:S02]  /*b470*/  PLOP3.LUT P3, PT, PT, PT, UP1, 0x40, 0x0 ;  /* 0x000000000000781c */ /* 0x000fe40003f6e818 */
[----:B------:R1:W-:Y:S01]  /*b480*/  LDGSTS.E [R5+0x24400], [R52.64], P2 ;  /* 0x2440000034057fae */ /* 0x0003e2000912184e */
        /* <DEDUP_REMOVED lines=76> */
[----:B------:R-:W-:Y:S02]  /*b950*/  LOP3.LUT R54, R2, 0x7c, RZ, 0xfc, !PT ;  /* 0x0000007c02367812 */ /* 0x000fe400078efcff */
[----:B------:R-:W-:Y:S02]  /*b960*/  SEL R6, RZ, 0x4, P0 ;  /* 0x00000004ff067807 */ /* 0x000fe40000000000 */
[----:B------:R-:W-:Y:S01]  /*b970*/  ISETP.GE.AND P0, PT, R55, UR10, PT ;  /* 0x0000000a37007c0c */ /* 0x000fe2000bf06270 */
        /* <DEDUP_REMOVED lines=12> */
[----:B------:R-:W-:Y:S01]  /*ba40*/  IMAD.WIDE R52, R249, 0x4, R44 ;  /* 0x00000004f9347825 */ /* 0x000fe200078e022c */
[----:B--2---:R-:W-:-:S04]  /*ba50*/  LOP3.LUT R54, R252, 0x7f, RZ, 0xc0, !PT ;  /* 0x0000007ffc367812 */ /* 0x004fc800078ec0ff */
[----:B------:R1:W-:Y:S02]  /*ba60*/  LDGSTS.E [R5+0x27400], [R52.64], P2 ;  /* 0x2740000034057fae */ /* 0x0003e4000912184e */
[----:B-1----:R-:W-:-:S05]  /*ba70*/  IMAD.WIDE R52, R250, 0x4, R44 ;  /* 0x00000004fa347825 */ /* 0x002fca00078e022c */
[----:B------:R1:W-:Y:S01]  /*ba80*/  LDGSTS.E [R5+0x27800], [R52.64], P0 ;  /* 0x2780000034057fae */ /* 0x0003e2000812184e */
[----:B------:R-:W-:Y:S01]  /*ba90*/  ISETP.GE.AND P0, PT, R54, UR10, PT ;  /* 0x0000000a36007c0c */ /* 0x000fe2000bf06270 */
[----:B------:R-:W-:Y:S01]  /*baa0*/  UIADD3 UR10, UR10, -0x80, URZ ;  /* 0xffffff800a0a7890 */ /* 0x000fe2000fffe03f */
[----:B-1----:R-:W-:-:S05]  /*bab0*/  IMAD.WIDE R52, R251, 0x4, R44 ;  /* 0x00000004fb347825 */ /* 0x002fca00078e022c */
[----:B------:R1:W-:Y:S01]  /*bac0*/  LDGSTS.E [R5+0x27c00], [R52.64], P1 ;  /* 0x27c0000034057fae */ /* 0x0003e2000892184e */
[----:B------:R-:W-:-:S03]  /*bad0*/  PLOP3.LUT P1, PT, PT, PT, UP1, 0x40, 0x0 ;  /* 0x000000000000781c */ /* 0x000fc60003f2e818 */
[----:B------:R-:W0:Y:S01]  /*bae0*/  LDGDEPBAR ;  /* 0x00000000000079af */ /* 0x000e220000000000 */
[----:B-1----:R-:W-:-:S04]  /*baf0*/  SEL R5, RZ, 0x4, P0 ;  /* 0x00000004ff057807 */ /* 0x002fc80000000000 */
[----:B------:R-:W-:Y:S02]  /*bb00*/  SEL R5, R5, RZ, P1 ;  /* 0x000000ff05057207 */ /* 0x000fe40000800000 */
[----:B------:R-:W-:Y:S02]  /*bb10*/  IADD3 R52, P1, R3, R197, RZ ;  /* 0x000000c503347210 */ /* 0x000fe40007f3e0ff */
[----:B------:R-:W-:Y:S01]  /*bb20*/  ISETP.NE.U32.AND P0, PT, R5, RZ, PT ;  /* 0x000000ff0500720c */ /* 0x000fe20003f05070 */
[----:B------:R-:W-:Y:S02]  /*bb30*/  IMAD.U32 R5, RZ, RZ, UR11 ;  /* 0x0000000bff057e24 */ /* 0x000fe4000f8e00ff */
[----:B------:R-:W-:Y:S02]  /*bb40*/  IMAD.X R53, R196, 0x1, R8, P1 ;  /* 0x00000001c4357824 */ /* 0x000fe400008e0608 */
[----:B------:R-:W-:-:S08]  /*bb50*/  IMAD R5, R5, 0x10000, R0 ;  /* 0x0001000005057824 */ /* 0x000fd000078e0200 */
[----:B------:R1:W-:Y:S02]  /*bb60*/  LDGSTS.E [R5], [R52.64], P0 ;  /* 0x0000000034057fae */ /* 0x0003e4000812184e */
[----:B-1----:R-:W-:-:S05]  /*bb70*/  IADD3 R52, P1, R3, R189, RZ ;  /* 0x000000bd03347210 */ /* 0x002fca0007f3e0ff */
[----:B------:R-:W-:-:S05]  /*bb80*/  IMAD.X R53, R188, 0x1, R8, P1 ;  /* 0x00000001bc357824 */ /* 0x000fca00008e0608 */
[----:B------:R1:W-:Y:S02]  /*bb90*/  LDGSTS.E [R5+0x1000], [R52.64], P0 ;  /* 0x0100000034057fae */ /* 0x0003e4000812184e */
        /* <DEDUP_REMOVED lines=39> */
[----:B-1----:R-:W-:Y:S02]  /*be10*/  IADD3 R52, P1, R3, R11, RZ ;  /* 0x0000000b03347210 */ /* 0x002fe40007f3e0ff */
[----:B------:R-:W-:-:S03]  /*be20*/  IADD3 R11, P2, R11, UR16, RZ ;  /* 0x000000100b0b7c10 */ /* 0x000fc6000ff5e0ff */
[C---:B------:R-:W-:Y:S01]  /*be30*/  IMAD.X R53, R22.reuse, 0x1, R8, P1 ;  /* 0x0000000116357824 */ /* 0x040fe200008e0608 */
[----:B------:R-:W-:-:S04]  /*be40*/  IADD3.X R22, R22, UR8, RZ, P2, !PT ;  /* 0x0000000816167c10 */ /* 0x000fc800097fe4ff */
[----:B------:R1:W-:Y:S02]  /*be50*/  LDGSTS.E [R5+0xf000], [R52.64], P0 ;  /* 0x0f00000034057fae */ /* 0x0003e4000812184e */
[----:B-1----:R-:W-:Y:S01]  /*be60*/  IADD3 R52, P1, R3, R195, RZ ;  /* 0x000000c303347210 */ /* 0x002fe20007f3e0ff */
[----:B------:R-:W-:-:S04]  /*be70*/  IMAD.U32 R5, RZ, RZ, UR11 ;  /* 0x0000000bff057e24 */ /* 0x000fc8000f8e00ff */
[----:B------:R-:W-:Y:S02]  /*be80*/  IMAD R5, R5, 0x10000, R205 ;  /* 0x0001000005057824 */ /* 0x000fe400078e02cd */
        /* <DEDUP_REMOVED lines=43> */
[----:B-1----:R-:W-:Y:S02]  /*c140*/  IADD3 R52, P1, R3, R14, RZ ;  /* 0x0000000e03347210 */ /* 0x002fe40007f3e0ff */
[----:B------:R-:W-:-:S03]  /*c150*/  IADD3 R14, P5, R14, UR16, RZ ;  /* 0x000000100e0e7c10 */ /* 0x000fc6000ffbe0ff */
[C---:B------:R-:W-:Y:S01]  /*c160*/  IMAD.X R53, R28.reuse, 0x1, R8, P1 ;  /* 0x000000011c357824 */ /* 0x040fe200008e0608 */
[----:B------:R-:W-:-:S04]  /*c170*/  IADD3.X R28, R28, UR8, RZ, P5, !PT ;  /* 0x000000081c1c7c10 */ /* 0x000fc8000affe4ff */
[----:B------:R1:W-:Y:S02]  /*c180*/  LDGSTS.E [R5+0xe400], [R52.64], P0 ;  /* 0x0e40000034057fae */ /* 0x0003e4000812184e */
[----:B-1----:R-:W-:-:S05]  /*c190*/  IADD3 R52, P1, R3, R10, RZ ;  /* 0x0000000a03347210 */ /* 0x002fca0007f3e0ff */
[----:B------:R-:W-:-:S05]  /*c1a0*/  IMAD.X R53, R20, 0x1, R8, P1 ;  /* 0x0000000114357824 */ /* 0x000fca00008e0608 */
        /* <DEDUP_REMOVED lines=89> */
[----:B------:R-:W-:Y:S02]  /*c740*/  IADD3.X R118, R118, UR8, RZ, P2, !PT ;  /* 0x0000000876767c10 */ /* 0x000fe400097fe4ff */
[----:B------:R-:W-:Y:S02]  /*c750*/  IADD3 R133, P2, R133, UR16, RZ ;  /* 0x0000001085857c10 */ /* 0x000fe4000ff5e0ff */
[----:B------:R1:W-:Y:S02]  /*c760*/  LDGSTS.E [R5+0x9c00], [R52.64], P0 ;  /* 0x09c0000034057fae */ /* 0x0003e4000812184e */
[----:B------:R-:W-:Y:S02]  /*c770*/  IADD3.X R132, R132, UR8, RZ, P2, !PT ;  /* 0x0000000884847c10 */ /* 0x000fe400097fe4ff */
[----:B------:R-:W-:-:S04]  /*c780*/  IADD3 R147, P2, R147, UR16, RZ ;  /* 0x0000001093937c10 */ /* 0x000fc8000ff5e0ff */
[----:B------:R-:W-:Y:S02]  /*c790*/  IADD3.X R146, R146, UR8, RZ, P2, !PT ;  /* 0x0000000892927c10 */ /* 0x000fe400097fe4ff */
[----:B------:R-:W-:Y:S02]  /*c7a0*/  IADD3 R161, P2, R161, UR16, RZ ;  /* 0x00000010a1a17c10 */ /* 0x000fe4000ff5e0ff */
[----:B-1----:R-:W-:Y:S02]  /*c7b0*/  IADD3 R52, P1, R3, R111, RZ ;  /* 0x0000006f03347210 */ /* 0x002fe40007f3e0ff */
[----:B------:R-:W-:Y:S02]  /*c7c0*/  IADD3 R111, P5, R111, UR16, RZ ;  /* 0x000000106f6f7c10 */ /* 0x000fe4000ffbe0ff */
[----:B------:R-:W-:Y:S01]  /*c7d0*/  IADD3.X R160, R160, UR8, RZ, P2, !PT ;  /* 0x00000008a0a07c10 */ /* 0x000fe200097fe4ff */
[C---:B------:R-:W-:Y:S01]  /*c7e0*/  IMAD.X R53, R110.reuse, 0x1, R8, P1 ;  /* 0x000000016e357824 */ /* 0x040fe200008e0608 */
[----:B------:R-:W-:-:S02]  /*c7f0*/  IADD3.X R110, R110, UR8, RZ, P5, !PT ;  /* 0x000000086e6e7c10 */ /* 0x000fc4000affe4ff */
[----:B------:R-:W-:Y:S02]  /*c800*/  IADD3 R125, P5, R125, UR16, RZ ;  /* 0x000000107d7d7c10 */ /* 0x000fe4000ffbe0ff */
[----:B------:R1:W-:Y:S01]  /*c810*/  LDGSTS.E [R5+0xac00], [R52.64], P0 ;  /* 0x0ac0000034057fae */ /* 0x0003e2000812184e */
[----:B------:R-:W-:Y:S02]  /*c820*/  IADD3 R175, P2, R175, UR16, RZ ;  /* 0x00000010afaf7c10 */ /* 0x000fe4000ff5e0ff */
[----:B------:R-:W-:Y:S02]  /*c830*/  IADD3.X R124, R124, UR8, RZ, P5, !PT ;  /* 0x000000087c7c7c10 */ /* 0x000fe4000affe4ff */
[----:B------:R-:W-:Y:S02]  /*c840*/  IADD3 R139, P5, R139, UR16, RZ ;  /* 0x000000108b8b7c10 */ /* 0x000fe4000ffbe0ff */
[----:B------:R-:W-:Y:S02]  /*c850*/  IADD3.X R174, R174, UR8, RZ, P2, !PT ;  /* 0x00000008aeae7c10 */ /* 0x000fe400097fe4ff */
[----:B------:R-:W-:-:S02]  /*c860*/  IADD3.X R138, R138, UR8, RZ, P5, !PT ;  /* 0x000000088a8a7c10 */ /* 0x000fc4000affe4ff */
[----:B------:R-:W-:Y:S02]  /*c870*/  IADD3 R153, P5, R153, UR16, RZ ;  /* 0x0000001099997c10 */ /* 0x000fe4000ffbe0ff */
[----:B-1----:R-:W-:Y:S02]  /*c880*/  IADD3 R52, P1, R3, R33, RZ ;  /* 0x0000002103347210 */ /* 0x002fe40007f3e0ff */
[----:B------:R-:W-:Y:S02]  /*c890*/  IADD3.X R152, R152, UR8, RZ, P5, !PT ;  /* 0x0000000898987c10 */ /* 0x000fe4000affe4ff */
[----:B------:R-:W-:Y:S01]  /*c8a0*/  IADD3 R167, P5, R167, UR16, RZ ;  /* 0x00000010a7a77c10 */ /* 0x000fe2000ffbe0ff */
[----:B------:R-:W-:Y:S01]  /*c8b0*/  IMAD.X R53, R42, 0x1, R8, P1 ;  /* 0x000000012a357824 */ /* 0x000fe200008e0608 */
[----:B------:R-:W-:Y:S02]  /*c8c0*/  IADD3 R189, P2, R189, UR16, RZ ;  /* 0x00000010bdbd7c10 */ /* 0x000fe4000ff5e0ff */
[----:B------:R-:W-:-:S02]  /*c8d0*/  IADD3.X R166, R166, UR8, RZ, P5, !PT ;  /* 0x00000008a6a67c10 */ /* 0x000fc4000affe4ff */
[----:B------:R1:W-:Y:S01]  /*c8e0*/  LDGSTS.E [R5+0xbc00], [R52.64], P0 ;  /* 0x0bc0000034057fae */ /* 0x0003e2000812184e */
[----:B------:R-:W-:Y:S02]  /*c8f0*/  IADD3 R181, P5, R181, UR16, RZ ;  /* 0x00000010b5b57c10 */ /* 0x000fe4000ffbe0ff */
[----:B------:R-:W-:Y:S02]  /*c900*/  IADD3.X R188, R188, UR8, RZ, P2, !PT ;  /* 0x00000008bcbc7c10 */ /* 0x000fe400097fe4ff */
[----:B------:R-:W-:Y:S02]  /*c910*/  IADD3.X R180, R180, UR8, RZ, P5, !PT ;  /* 0x00000008b4b47c10 */ /* 0x000fe4000affe4ff */
[----:B------:R-:W-:-:S04]  /*c920*/  IADD3 R195, P5, R195, UR16, RZ ;  /* 0x00000010c3c37c10 */ /* 0x000fc8000ffbe0ff */
[----:B------:R-:W-:Y:S02]  /*c930*/  IADD3.X R194, R194, UR8, RZ, P5, !PT ;  /* 0x00000008c2c27c10 */ /* 0x000fe4000affe4ff */
        /* <DEDUP_REMOVED lines=11> */
[----:B------:R-:W-:Y:S02]  /*c9f0*/  IADD3.X R136, R136, UR8, RZ, P4, !PT ;  /* 0x0000000888887c10 */ /* 0x000fe4000a7fe4ff */
[----:B------:R-:W-:Y:S01]  /*ca00*/  IADD3 R151, P4, R151, UR16, RZ ;  /* 0x0000001097977c10 */ /* 0x000fe2000ff9e0ff */
[----:B------:R-:W-:-:S03]  /*ca10*/  IMAD.X R53, R32, 0x1, R8, P1 ;  /* 0x0000000120357824 */ /* 0x000fc600008e0608 */
[----:B------:R-:W-:Y:S02]  /*ca20*/  IADD3.X R150, R150, UR8, RZ, P4, !PT ;  /* 0x0000000896967c10 */ /* 0x000fe4000a7fe4ff */
[----:B------:R1:W-:Y:S01]  /*ca30*/  LDGSTS.E [R5+0xdc00], [R52.64], P0 ;  /* 0x0dc0000034057fae */ /* 0x0003e2000812184e */
[----:B------:R-:W-:-:S04]  /*ca40*/  IADD3 R165, P4, R165, UR16, RZ ;  /* 0x00000010a5a57c10 */ /* 0x000fc8000ff9e0ff */
[----:B------:R-:W-:Y:S02]  /*ca50*/  IADD3.X R164, R164, UR8, RZ, P4, !PT ;  /* 0x00000008a4a47c10 */ /* 0x000fe4000a7fe4ff */
[----:B------:R-:W-:-:S04]  /*ca60*/  IADD3 R179, P4, R179, UR16, RZ ;  /* 0x00000010b3b37c10 */ /* 0x000fc8000ff9e0ff */
[----:B------:R-:W-:Y:S02]  /*ca70*/  IADD3.X R178, R178, UR8, RZ, P4, !PT ;  /* 0x00000008b2b27c10 */ /* 0x000fe4000a7fe4ff */
[----:B-1----:R-:W-:Y:S02]  /*ca80*/  IADD3 R52, P1, R3, R12, RZ ;  /* 0x0000000c03347210 */ /* 0x002fe40007f3e0ff */
[----:B------:R-:W-:Y:S02]  /*ca90*/  IADD3 R12, P3, R12, UR16, RZ ;  /* 0x000000100c0c7c10 */ /* 0x000fe4000ff7e0ff */
[----:B------:R-:W-:Y:S01]  /*caa0*/  IADD3 R193, P4, R193, UR16, RZ ;  /* 0x00000010c1c17c10 */ /* 0x000fe2000ff9e0ff */
[C---:B------:R-:W-:Y:S01]  /*cab0*/  IMAD.X R53, R24.reuse, 0x1, R8, P1 ;  /* 0x0000000118357824 */ /* 0x040fe200008e0608 */
[----:B------:R-:W-:Y:S02]  /*cac0*/  IADD3.X R24, R24, UR8, RZ, P3, !PT ;  /* 0x0000000818187c10 */ /* 0x000fe40009ffe4ff */
[----:B------:R-:W-:-:S02]  /*cad0*/  IADD3 R23, P3, R23, UR16, RZ ;  /* 0x0000001017177c10 */ /* 0x000fc4000ff7e0ff */
[----:B------:R1:W-:Y:S01]  /*cae0*/  LDGSTS.E [R5+0xec00], [R52.64], P0 ;  /* 0x0ec0000034057fae */ /* 0x0003e2000812184e */
[----:B------:R-:W-:Y:S02]  /*caf0*/  IADD3.X R192, R192, UR8, RZ, P4, !PT ;  /* 0x00000008c0c07c10 */ /* 0x000fe4000a7fe4ff */
        /* <DEDUP_REMOVED lines=11> */
[----:B------:R-:W-:Y:S02]  /*cbb0*/  LEA R199, P0, R199, R44, 0x2 ;  /* 0x0000002cc7c77211 */ /* 0x000fe400078010ff */
[----:B------:R-:W-:Y:S01]  /*cbc0*/  IADD3 R15, P6, R15, UR16, RZ ;  /* 0x000000100f0f7c10 */ /* 0x000fe2000ffde0ff */
[----:B------:R-:W0:Y:S01]  /*cbd0*/  LDGDEPBAR ;  /* 0x00000000000079af */ /* 0x000e220000000000 */
[----:B------:R-:W-:Y:S02]  /*cbe0*/  IADD3.X R198, R45, UR12, RZ, P0, !PT ;  /* 0x0000000c2dc67c10 */ /* 0x000fe400087fe4ff */
[----:B------:R-:W-:Y:S02]  /*cbf0*/  IADD3 R9, P0, R9, UR16, RZ ;  /* 0x0000001009097c10 */ /* 0x000fe4000ff1e0ff */
[----:B------:R-:W-:-:S02]  /*cc00*/  IADD3.X R20, R20, UR8, RZ, P1, !PT ;  /* 0x0000000814147c10 */ /* 0x000fc40008ffe4ff */
[----:B------:R-:W-:Y:S02]  /*cc10*/  IADD3.X R18, R18, UR8, RZ, P0, !PT ;  /* 0x0000000812127c10 */ /* 0x000fe400087fe4ff */
[----:B------:R-:W-:Y:S02]  /*cc20*/  IADD3 R17, P0, R17, UR16, RZ ;  /* 0x0000001011117c10 */ /* 0x000fe4000ff1e0ff */
[----:B------:R-:W-:Y:S02]  /*cc30*/  IADD3.X R30, R30, UR8, RZ, P6, !PT ;  /* 0x000000081e1e7c10 */ /* 0x000fe4000b7fe4ff */
[----:B------:R-:W-:Y:S02]  /*cc40*/  IADD3.X R32, R32, UR8, RZ, P0, !PT ;  /* 0x0000000820207c10 */ /* 0x000fe400087fe4ff */
[----:B------:R-:W-:Y:S02]  /*cc50*/  IADD3 R31, P0, R31, UR16, RZ ;  /* 0x000000101f1f7c10 */ /* 0x000fe4000ff1e0ff */
[----:B------:R-:W-:-:S02]  /*cc60*/  IADD3 R19, P1, R19, UR16, RZ ;  /* 0x0000001013137c10 */ /* 0x000fc4000ff3e0ff */
[----:B------:R-:W-:Y:S02]  /*cc70*/  IADD3.X R41, R41, UR8, RZ, P0, !PT ;  /* 0x0000000829297c10 */ /* 0x000fe400087fe4ff */
[----:B------:R-:W-:Y:S02]  /*cc80*/  IADD3 R115, P0, R115, UR16, RZ ;  /* 0x0000001073737c10 */ /* 0x000fe4000ff1e0ff */
[----:B------:R-:W-:Y:S02]  /*cc90*/  IADD3 R29, P6, R29, UR16, RZ ;  /* 0x000000101d1d7c10 */ /* 0x000fe4000ffde0ff */
[----:B------:R-:W-:Y:S02]  /*cca0*/  IADD3.X R114, R114, UR8, RZ, P0, !PT ;  /* 0x0000000872727c10 */ /* 0x000fe400087fe4ff */
[----:B------:R-:W-:Y:S02]  /*ccb0*/  IADD3 R129, P0, R129, UR16, RZ ;  /* 0x0000001081817c10 */ /* 0x000fe4000ff1e0ff */
[----:B------:R-:W-:-:S02]  /*ccc0*/  IADD3.X R34, R34, UR8, RZ, P1, !PT ;  /* 0x0000000822227c10 */ /* 0x000fc40008ffe4ff */
        /* <DEDUP_REMOVED lines=15> */
[----:B------:R-:W-:Y:S02]  /*cdc0*/  IADD3 R141, P6, R141, UR16, RZ ;  /* 0x000000108d8d7c10 */ /* 0x000fe4000ffde0ff */
[----:B------:R-:W-:Y:S02]  /*cdd0*/  IADD3.X R156, R156, UR8, RZ, P0, !PT ;  /* 0x000000089c9c7c10 */ /* 0x000fe400087fe4ff */
[----:B------:R-:W-:-:S02]  /*cde0*/  IADD3 R171, P0, R171, UR16, RZ ;  /* 0x00000010abab7c10 */ /* 0x000fc4000ff1e0ff */
[----:B------:R-:W-:Y:S02]  /*cdf0*/  IADD3.X R130, R130, UR8, RZ, P1, !PT ;  /* 0x0000000882827c10 */ /* 0x000fe40008ffe4ff */
[----:B------:R-:W-:Y:S02]  /*ce00*/  IADD3.X R134, R134, UR8, RZ, P3, !PT ;  /* 0x0000000886867c10 */ /* 0x000fe40009ffe4ff */
[----:B------:R-:W-:Y:S02]  /*ce10*/  IADD3.X R140, R140, UR8, RZ, P6, !PT ;  /* 0x000000088c8c7c10 */ /* 0x000fe4000b7fe4ff */
[----:B------:R-:W-:Y:S02]  /*ce20*/  IADD3 R145, P1, R145, UR16, RZ ;  /* 0x0000001091917c10 */ /* 0x000fe4000ff3e0ff */
[----:B------:R-:W-:Y:S02]  /*ce30*/  IADD3 R149, P3, R149, UR16, RZ ;  /* 0x0000001095957c10 */ /* 0x000fe4000ff7e0ff */
[----:B------:R-:W-:-:S02]  /*ce40*/  IADD3 R155, P6, R155, UR16, RZ ;  /* 0x000000109b9b7c10 */ /* 0x000fc4000ffde0ff */
[----:B------:R-:W-:Y:S02]  /*ce50*/  IADD3.X R170, R170, UR8, RZ, P0, !PT ;  /* 0x00000008aaaa7c10 */ /* 0x000fe400087fe4ff */
[----:B------:R-:W-:Y:S02]  /*ce60*/  IADD3 R185, P0, R185, UR16, RZ ;  /* 0x00000010b9b97c10 */ /* 0x000fe4000ff1e0ff */
[----:B------:R-:W-:Y:S02]  /*ce70*/  IADD3.X R144, R144, UR8, RZ, P1, !PT ;  /* 0x0000000890907c10 */ /* 0x000fe40008ffe4ff */
[----:B------:R-:W-:Y:S02]  /*ce80*/  IADD3.X R148, R148, UR8, RZ, P3, !PT ;  /* 0x0000000894947c10 */ /* 0x000fe40009ffe4ff */
[----:B------:R-:W-:Y:S02]  /*ce90*/  IADD3.X R154, R154, UR8, RZ, P6, !PT ;  /* 0x000000089a9a7c10 */ /* 0x000fe4000b7fe4ff */
[----:B------:R-:W-:-:S02]  /*cea0*/  IADD3 R159, P1, R159, UR16, RZ ;  /* 0x000000109f9f7c10 */ /* 0x000fc4000ff3e0ff */
[----:B------:R-:W-:Y:S02]  /*ceb0*/  IADD3 R163, P3, R163, UR16, RZ ;  /* 0x00000010a3a37c10 */ /* 0x000fe4000ff7e0ff */
[----:B------:R-:W-:Y:S02]  /*cec0*/  IADD3 R169, P6, R169, UR16, RZ ;  /* 0x00000010a9a97c10 */ /* 0x000fe4000ffde0ff */
[----:B------:R-:W-:Y:S02]  /*ced0*/  IADD3.X R184, R184, UR8, RZ, P0, !PT ;  /* 0x00000008b8b87c10 */ /* 0x000fe400087fe4ff */
[----:B------:R-:W-:Y:S02]  /*cee0*/  PLOP3.LUT P0, PT, PT, PT, UP0, 0x80, 0x0 ;  /* 0x000000000000781c */ /* 0x000fe40003f0f008 */
[----:B------:R-:W-:Y:S02]  /*cef0*/  IADD3.X R158, R158, UR8, RZ, P1, !PT ;  /* 0x000000089e9e7c10 */ /* 0x000fe40008ffe4ff */
[----:B------:R-:W-:-:S02]  /*cf00*/  IADD3.X R162, R162, UR8, RZ, P3, !PT ;  /* 0x00000008a2a27c10 */ /* 0x000fc40009ffe4ff */
[----:B------:R-:W-:Y:S02]  /*cf10*/  IADD3.X R168, R168, UR8, RZ, P6, !PT ;  /* 0x00000008a8a87c10 */ /* 0x000fe4000b7fe4ff */
[----:B------:R-:W-:Y:S02]  /*cf20*/  IADD3 R173, P1, R173, UR16, RZ ;  /* 0x00000010adad7c10 */ /* 0x000fe4000ff3e0ff */
[----:B------:R-:W-:Y:S02]  /*cf30*/  IADD3 R177, P3, R177, UR16, RZ ;  /* 0x00000010b1b17c10 */ /* 0x000fe4000ff7e0ff */
[----:B------:R-:W-:Y:S02]  /*cf40*/  IADD3 R183, P6, R183, UR16, RZ ;  /* 0x00000010b7b77c10 */ /* 0x000fe4000ffde0ff */
        /* <DEDUP_REMOVED lines=8> */
[----:B------:R-:W-:Y:S01]  /*cfd0*/  IADD3.X R196, R196, UR8, RZ, P6, !PT ;  /* 0x00000008c4c47c10 */ /* 0x000fe2000b7fe4ff */
[----:B-1----:R-:W-:Y:S01]  /*cfe0*/  @!P0 CALL.REL.NOINC `(.L_x_0) ;  /* 0x0000001000008944 */ /* 0x002fe20003c00000 */
[----:B------:R-:W-:Y:S05]  /*cff0*/  BRA `(.L_x_1) ;  /* 0xffffc62000007947 */ /* 0x000fea000383ffff */
.L_x_0:
[----:B----4-:R-:W1:Y:S01]  /*d000*/  S2R R5, SR_TID.X ;  /* 0x0000000000057919 */ /* 0x010e620000002100 */
[----:B------:R-:W-:-:S04]  /*d010*/  DEPBAR.LE SB0, 0x0 ;  /* 0x000080000000791a */ /* 0x000fc80000000000 */
[----:B------:R-:W2:Y:S01]  /*d020*/  S2R R6, SR_TID.X ;  /* 0x0000000000067919 */ /* 0x000ea20000002100 */
[----:B------:R-:W-:-:S03]  /*d030*/  IMAD.U32 R7, RZ, RZ, UR5 ;  /* 0x00000005ff077e24 */ /* 0x000fc6000f8e00ff */
[----:B------:R-:W4:Y:S01]  /*d040*/  S2R R44, SR_TID.X ;  /* 0x00000000002c7919 */ /* 0x000f220000002100 */
[----:B-1----:R-:W-:Y:S02]  /*d050*/  IMAD.SHL.U32 R52, R5, 0x20, RZ ;  /* 0x0000002005347824 */ /* 0x002fe400078e00ff */
[----:B--2---:R-:W-:-:S03]  /*d060*/  IMAD.SHL.U32 R5, R6, 0x1000, RZ ;  /* 0x0000100006057824 */ /* 0x004fc600078e00ff */
[----:B------:R-:W-:Y:S01]  /*d070*/  LOP3.LUT R4, R52, 0x60, RZ, 0xc0, !PT ;  /* 0x0000006034047812 */ /* 0x000fe200078ec0ff */
[C---:B------:R-:W-:Y:S01]  /*d080*/  IMAD.SHL.U32 R3, R6.reuse, 0x40, RZ ;  /* 0x0000004006037824 */ /* 0x040fe200078e00ff */
[----:B------:R-:W-:Y:S01]  /*d090*/  LOP3.LUT R6, R6, 0x7f, RZ, 0xc0, !PT ;  /* 0x0000007f06067812 */ /* 0x000fe200078ec0ff */
[C---:B----4-:R-:W-:Y:S01]  /*d0a0*/  IMAD.SHL.U32 R45, R44.reuse, 0x400, RZ ;  /* 0x000004002c2d7824 */ /* 0x050fe200078e00ff */
[----:B------:R-:W-:Y:S01]  /*d0b0*/  LOP3.LUT R5, R5, 0x6000, RZ, 0xc0, !PT ;  /* 0x0000600005057812 */ /* 0x000fe200078ec0ff */
[----:B------:R-:W-:Y:S01]  /*d0c0*/  IMAD.SHL.U32 R44, R44, 0x4, RZ ;  /* 0x000000042c2c7824 */ /* 0x000fe200078e00ff */
[----:B------:R-:W-:Y:S02]  /*d0d0*/  LOP3.LUT R3, R3, 0x1800, RZ, 0xc0, !PT ;  /* 0x0000180003037812 */ /* 0x000fe400078ec0ff */
[----:B------:R-:W-:Y:S01]  /*d0e0*/  LOP3.LUT R0, R45, 0x6000, RZ, 0xc0, !PT ;  /* 0x000060002d007812 */ /* 0x000fe200078ec0ff */
[----:B------:R-:W-:Y:S01]  /*d0f0*/  IMAD R5, R6, 0x10, R5 ;  /* 0x0000001006057824 */ /* 0x000fe200078e0205 */
[----:B------:R-:W-:Y:S01]  /*d100*/  LOP3.LUT R4, R4, 0x70, R44, 0x78, !PT ;  /* 0x0000007004047812 */ /* 0x000fe200078e782c */
[----:B------:R-:W2:Y:S02]  /*d110*/  LDL.LU R6, [R1+0xb4] ;  /* 0x0000b40001067983 */ /* 0x000ea40000300800 */
[----:B------:R-:W-:-:S02]  /*d120*/  IMAD R0, R7, 0x2, R0 ;  /* 0x0000000207007824 */ /* 0x000fc400078e0200 */
[----:B------:R-:W-:Y:S02]  /*d130*/  IMAD.MOV.U32 R8, RZ, RZ, R84 ;  /* 0x000000ffff087224 */ /* 0x000fe400078e0054 */
[----:B------:R-:W-:Y:S01]  /*d140*/  IMAD.MOV.U32 R9, RZ, RZ, R80 ;  /* 0x000000ffff097224 */ /* 0x000fe200078e0050 */
[----:B------:R-:W-:Y:S01]  /*d150*/  IADD3 R4, R4, R0, R3 ;  /* 0x0000000004047210 */ /* 0x000fe20007ffe003 */
[----:B------:R-:W-:Y:S02]  /*d160*/  IMAD.MOV.U32 R10, RZ, RZ, R76 ;  /* 0x000000ffff0a7224 */ /* 0x000fe400078e004c */
[----:B------:R-:W-:Y:S01]  /*d170*/  IMAD.MOV.U32 R11, RZ, RZ, R96 ;  /* 0x000000ffff0b7224 */ /* 0x000fe200078e0060 */
[----:B------:R-:W-:Y:S01]  /*d180*/  BAR.SYNC.DEFER_BLOCKING 0x0 ;  /* 0x0000000000007b1d */ /* 0x000fe20000010000 */
[----:B------:R-:W-:Y:S02]  /*d190*/  IMAD.MOV.U32 R15, RZ, RZ, R97 ;  /* 0x000000ffff0f7224 */ /* 0x000fe400078e0061 */
[----:B------:R-:W-:-:S02]  /*d1a0*/  IMAD.MOV.U32 R19, RZ, RZ, R98 ;  /* 0x000000ffff137224 */ /* 0x000fc400078e0062 */
[----:B------:R-:W-:Y:S02]  /*d1b0*/  IMAD.MOV.U32 R23, RZ, RZ, R48 ;  /* 0x000000ffff177224 */ /* 0x000fe400078e0030 */
[----:B------:R-:W-:Y:S02]  /*d1c0*/  IMAD.MOV.U32 R35, RZ, RZ, R49 ;  /* 0x000000ffff237224 */ /* 0x000fe400078e0031 */
[----:B------:R-:W-:Y:S02]  /*d1d0*/  IMAD.MOV.U32 R12, RZ, RZ, R85 ;  /* 0x000000ffff0c7224 */ /* 0x000fe400078e0055 */
[----:B------:R-:W-:Y:S02]  /*d1e0*/  IMAD.MOV.U32 R13, RZ, RZ, R81 ;  /* 0x000000ffff0d7224 */ /* 0x000fe400078e0051 */
[----:B------:R-:W-:Y:S02]  /*d1f0*/  IMAD.MOV.U32 R14, RZ, RZ, R77 ;  /* 0x000000ffff0e7224 */ /* 0x000fe400078e004d */
[----:B------:R-:W-:-:S02]  /*d200*/  IMAD.MOV.U32 R16, RZ, RZ, R86 ;  /* 0x000000ffff107224 */ /* 0x000fc400078e0056 */
[----:B------:R-:W-:Y:S02]  /*d210*/  IMAD.MOV.U32 R17, RZ, RZ, R82 ;  /* 0x000000ffff117224 */ /* 0x000fe400078e0052 */
[----:B------:R-:W-:Y:S02]  /*d220*/  IMAD.MOV.U32 R18, RZ, RZ, R78 ;  /* 0x000000ffff127224 */ /* 0x000fe400078e004e */
[----:B------:R-:W-:Y:S01]  /*d230*/  IMAD.MOV.U32 R96, RZ, RZ, R87 ;  /* 0x000000ffff607224 */ /* 0x000fe200078e0057 */
[----:B------:R1:W-:Y:S01]  /*d240*/  STS.128 [R4], R8 ;  /* 0x0000000804007388 */ /* 0x0003e20000000c00 */
[----:B------:R-:W-:Y:S02]  /*d250*/  IMAD.MOV.U32 R97, RZ, RZ, R83 ;  /* 0x000000ffff617224 */ /* 0x000fe400078e0053 */
[----:B------:R-:W-:Y:S02]  /*d260*/  IMAD.MOV.U32 R98, RZ, RZ, R79 ;  /* 0x000000ffff627224 */ /* 0x000fe400078e004f */
[----:B------:R-:W-:-:S02]  /*d270*/  IMAD.MOV.U32 R20, RZ, RZ, R92 ;  /* 0x000000ffff147224 */ /* 0x000fc400078e005c */
[----:B------:R-:W-:Y:S02]  /*d280*/  IMAD.MOV.U32 R21, RZ, RZ, R60 ;  /* 0x000000ffff157224 */ /* 0x000fe400078e003c */
[----:B------:R-:W-:Y:S02]  /*d290*/  IMAD.MOV.U32 R22, RZ, RZ, R56 ;  /* 0x000000ffff167224 */ /* 0x000fe400078e0038 */
[----:B------:R-:W-:Y:S02]  /*d2a0*/  IMAD.MOV.U32 R32, RZ, RZ, R93 ;  /* 0x000000ffff207224 */ /* 0x000fe400078e005d */
[----:B------:R-:W-:Y:S02]  /*d2b0*/  IMAD.MOV.U32 R33, RZ, RZ, R61 ;  /* 0x000000ffff217224 */ /* 0x000fe400078e003d */
[----:B------:R-:W-:Y:S02]  /*d2c0*/  IMAD.MOV.U32 R34, RZ, RZ, R57 ;  /* 0x000000ffff227224 */ /* 0x000fe400078e0039 */
[----:B-1----:R-:W-:-:S02]  /*d2d0*/  IMAD.MOV.U32 R11, RZ, RZ, R50 ;  /* 0x000000ffff0b7224 */ /* 0x002fc400078e0032 */
[----:B------:R-:W-:Y:S02]  /*d2e0*/  IMAD.MOV.U32 R8, RZ, RZ, R94 ;  /* 0x000000ffff087224 */ /* 0x000fe400078e005e */
[----:B------:R-:W-:Y:S02]  /*d2f0*/  IMAD.MOV.U32 R9, RZ, RZ, R62 ;  /* 0x000000ffff097224 */ /* 0x000fe400078e003e */
[----:B------:R-:W-:Y:S02]  /*d300*/  IMAD.MOV.U32 R10, RZ, RZ, R58 ;  /* 0x000000ffff0a7224 */ /* 0x000fe400078e003a */
[----:B------:R-:W-:Y:S02]  /*d310*/  IMAD.MOV.U32 R48, RZ, RZ, R95 ;  /* 0x000000ffff307224 */ /* 0x000fe400078e005f */
[----:B------:R-:W-:Y:S02]  /*d320*/  IMAD.MOV.U32 R49, RZ, RZ, R63 ;  /* 0x000000ffff317224 */ /* 0x000fe400078e003f */
[----:B------:R-:W-:Y:S01]  /*d330*/  IMAD.MOV.U32 R50, RZ, RZ, R59 ;  /* 0x000000ffff327224 */ /* 0x000fe200078e003b */
[----:B------:R-:W-:Y:S04]  /*d340*/  STS.128 [R4+0x400], R12 ;  /* 0x0004000c04007388 */ /* 0x000fe80000000c00 */
[----:B------:R1:W-:Y:S04]  /*d350*/  STS.128 [R4+0x80], R16 ;  /* 0x0000801004007388 */ /* 0x0003e80000000c00 */
[----:B------:R-:W-:Y:S04]  /*d360*/  STS.128 [R4+0x480], R96 ;  /* 0x0004806004007388 */ /* 0x000fe80000000c00 */
[----:B------:R4:W-:Y:S04]  /*d370*/  STS.128 [R4+0x200], R20 ;  /* 0x0002001404007388 */ /* 0x0009e80000000c00 */
[----:B------:R-:W-:Y:S04]  /*d380*/  STS.128 [R4+0x600], R32 ;  /* 0x0006002004007388 */ /* 0x000fe80000000c00 */
[----:B------:R-:W-:Y:S04]  /*d390*/  STS.128 [R4+0x280], R8 ;  /* 0x0002800804007388 */ /* 0x000fe80000000c00 */
[----:B------:R-:W-:Y:S01]  /*d3a0*/  STS.128 [R4+0x680], R48 ;  /* 0x0006803004007388 */ /* 0x000fe20000000c00 */
[----:B------:R-:W-:-:S06]  /*d3b0*/  USHF.R.U32.HI UR5, URZ, 0x2, UR5 ;  /* 0x000000023f057899 */ /* 0x000fcc0008011605 */
[----:B------:R-:W-:Y:S01]  /*d3c0*/  LOP3.LUT R24, R5, UR5, RZ, 0x3c, !PT ;  /* 0x0000000505187c12 */ /* 0x000fe2000f8e3cff */
[----:B------:R-:W-:Y:S03]  /*d3d0*/  BAR.SYNC.DEFER_BLOCKING 0x0 ;  /* 0x0000000000007b1d */ /* 0x000fe60000010000 */
[----:B------:R-:W-:-:S03]  /*d3e0*/  LOP3.LUT R44, R24, 0x40, RZ, 0x3c, !PT ;  /* 0x00000040182c7812 */ /* 0x000fc600078e3cff */
[----:B------:R-:W5:Y:S01]  /*d3f0*/  LDS.128 R28, [R24] ;  /* 0x00000000181c7984 */ /* 0x000f620000000c00 */
[----:B------:R-:W-:-:S03]  /*d400*/  LOP3.LUT R0, R200, R2, RZ, 0xfc, !PT ;  /* 0x00000002c8007212 */ /* 0x000fc600078efcff */
[----:B------:R-:W3:Y:S02]  /*d410*/  LDS.128 R32, [R44] ;  /* 0x000000002c207984 */ /* 0x000ee40000000c00 */
[----:B-1----:R-:W-:Y:S02]  /*d420*/  IMAD R17, R0, c[0x0][0x198], RZ ;  /* 0x0000660000117a24 */ /* 0x002fe400078e02ff */
[----:B------:R-:W1:Y:S04]  /*d430*/  LDS.128 R12, [R24+0x800] ;  /* 0x00080000180c7984 */ /* 0x000e680000000c00 */
[----:B------:R-:W1:Y:S01]  /*d440*/  LDS.128 R8, [R44+0x800] ;  /* 0x000800002c087984 */ /* 0x000e620000000c00 */
[C-C-:B------:R-:W-:Y:S02]  /*d450*/  LOP3.LUT R19, R200.reuse, 0x4, R2.reuse, 0xfe, !PT ;  /* 0x00000004c8137812 */ /* 0x140fe400078efe02 */
[----:B------:R-:W-:-:S03]  /*d460*/  LOP3.LUT R18, R200, 0x8, R2, 0xfe, !PT ;  /* 0x00000008c8127812 */ /* 0x000fc600078efe02 */
[----:B----4-:R-:W-:Y:S02]  /*d470*/  IMAD R20, R19, c[0x0][0x198], RZ ;  /* 0x0000660013147a24 */ /* 0x010fe400078e02ff */
[----:B------:R-:W-:Y:S02]  /*d480*/  IMAD R39, R18, c[0x0][0x198], RZ ;  /* 0x0000660012277a24 */ /* 0x000fe400078e02ff */
[C---:B--2---:R-:W-:Y:S01]  /*d490*/  IMAD R3, R6.reuse, c[0x0][0x194], RZ ;  /* 0x0000650006037a24 */ /* 0x044fe200078e02ff */
[----:B------:R-:W-:Y:S02]  /*d4a0*/  ISETP.GE.AND P0, PT, R6, c[0x0][0x178], PT ;  /* 0x00005e0006007a0c */ /* 0x000fe40003f06270 */
[----:B------:R-:W2:Y:S02]  /*d4b0*/  LDS.128 R4, [R24+0x1000] ;  /* 0x0010000018047984 */ /* 0x000ea40000000c00 */
[C---:B------:R-:W-:Y:S02]  /*d4c0*/  LEA R45, P2, R3.reuse, c[0x0][0x170], 0x2 ;  /* 0x00005c00032d7a11 */ /* 0x040fe400078410ff */
[----:B------:R-:W-:Y:S01]  /*d4d0*/  ISETP.LT.AND P1, PT, R0, c[0x0][0x17c], !P0 ;  /* 0x00005f0000007a0c */ /* 0x000fe20004721270 */
[----:B------:R-:W-:Y:S01]  /*d4e0*/  LDS.128 R24, [R24+0x1800] ;  /* 0x0018000018187984 */ /* 0x000fe20000000c00 */
[----:B------:R-:W-:-:S02]  /*d4f0*/  LEA.HI.X.SX32 R47, R3, c[0x0][0x174], 0x2, P2 ;  /* 0x00005d00032f7a11 */ /* 0x000fc400010f16ff */
[----:B------:R-:W-:-:S04]  /*d500*/  LEA R16, P2, R17, R45, 0x2 ;  /* 0x0000002d11107211 */ /* 0x000fc800078410ff */
[----:B------:R-:W-:Y:S02]  /*d510*/  LEA.HI.X.SX32 R17, R17, R47, 0x2, P2 ;  /* 0x0000002f11117211 */ /* 0x000fe400010f16ff */
[----:B------:R-:W-:Y:S02]  /*d520*/  ISETP.LT.AND P4, PT, R19, c[0x0][0x17c], !P0 ;  /* 0x00005f0013007a0c */ /* 0x000fe40004781270 */
[----:B------:R-:W-:Y:S01]  /*d530*/  ISETP.LT.AND P3, PT, R18, c[0x0][0x17c], !P0 ;  /* 0x00005f0012007a0c */ /* 0x000fe20004761270 */
[----:B-----5:R4:W-:Y:S04]  /*d540*/  @P1 STG.E [R16.64], R28 ;  /* 0x0000001c10001986 */ /* 0x0209e8000c10190e */
[----:B------:R-:W5:Y:S01]  /*d550*/  LDS.128 R16, [R44+0x1000] ;  /* 0x001000002c107984 */ /* 0x000f620000000c00 */
[----:B------:R-:W-:-:S02]  /*d560*/  LEA R36, P6, R20, R45, 0x2 ;  /* 0x0000002d14247211 */ /* 0x000fc400078c10ff */
[--C-:B------:R-:W-:Y:S02]  /*d570*/  LOP3.LUT R3, R200, 0xc, R2.reuse, 0xfe, !PT ;  /* 0x0000000cc8037812 */ /* 0x100fe400078efe02 */
[----:B------:R-:W-:Y:S02]  /*d580*/  LEA.HI.X.SX32 R37, R20, R47, 0x2, P6 ;  /* 0x0000002f14257211 */ /* 0x000fe400030f16ff */
[C---:B------:R-:W-:Y:S01]  /*d590*/  ISETP.LT.AND P2, PT, R3.reuse, c[0x0][0x17c], !P0 ;  /* 0x00005f0003007a0c */ /* 0x040fe20004741270 */
[----:B------:R-:W5:Y:S01]  /*d5a0*/  LDS.128 R20, [R44+0x1800] ;  /* 0x001800002c147984 */ /* 0x000f620000000c00 */
[----:B------:R-:W-:Y:S01]  /*d5b0*/  LOP3.LUT R0, R200, 0x10, R2, 0xfe, !PT ;  /* 0x00000010c8007812 */ /* 0x000fe200078efe02 */
[----:B------:R-:W-:Y:S01]  /*d5c0*/  IMAD R3, R3, c[0x0][0x198], RZ ;  /* 0x0000660003037a24 */ /* 0x000fe200078e02ff */
[-C--:B------:R-:W-:Y:S02]  /*d5d0*/  LEA R38, P5, R39, R45.reuse, 0x2 ;  /* 0x0000002d27267211 */ /* 0x080fe400078a10ff */
[C---:B------:R-:W-:Y:S01]  /*d5e0*/  ISETP.LT.AND P1, PT, R0.reuse, c[0x0][0x17c], !P0 ;  /* 0x00005f0000007a0c */ /* 0x040fe20004721270 */
[----:B------:R-:W-:Y:S01]  /*d5f0*/  IMAD R0, R0, c[0x0][0x198], RZ ;  /* 0x0000660000007a24 */ /* 0x000fe200078e02ff */
[----:B------:R-:W-:-:S02]  /*d600*/  LEA R40, P6, R3, R45, 0x2 ;  /* 0x0000002d03287211 */ /* 0x000fc400078c10ff */
[-C--:B------:R-:W-:Y:S02]  /*d610*/  LEA.HI.X.SX32 R39, R39, R47.reuse, 0x2, P5 ;  /* 0x0000002f27277211 */ /* 0x080fe400028f16ff */
[----:B------:R-:W-:Y:S02]  /*d620*/  LEA.HI.X.SX32 R41, R3, R47, 0x2, P6 ;  /* 0x0000002f03297211 */ /* 0x000fe400030f16ff */
[----:B------:R-:W-:Y:S02]  /*d630*/  LEA R42, P5, R0, R45, 0x2 ;  /* 0x0000002d002a7211 */ /* 0x000fe400078a10ff */
[----:B------:R-:W-:Y:S01]  /*d640*/  LOP3.LUT R3, R200, 0x14, R2, 0xfe, !PT ;  /* 0x00000014c8037812 */ /* 0x000fe200078efe02 */
[----:B---3--:R3:W-:Y:S01]  /*d650*/  @P4 STG.E [R36.64], R32 ;  /* 0x0000002024004986 */ /* 0x0087e2000c10190e */
[----:B------:R-:W-:-:S03]  /*d660*/  LEA.HI.X.SX32 R43, R0, R47, 0x2, P5 ;  /* 0x0000002f002b7211 */ /* 0x000fc600028f16ff */
[----:B-1----:R-:W-:Y:S01]  /*d670*/  @P3 STG.E [R38.64], R12 ;  /* 0x0000000c26003986 */ /* 0x002fe2000c10190e */
[C-C-:B------:R-:W-:Y:S01]  /*d680*/  LOP3.LUT R0, R200.reuse, 0x18, R2.reuse, 0xfe, !PT ;  /* 0x00000018c8007812 */ /* 0x140fe200078efe02 */
[C---:B----4-:R-:W-:Y:S02]  /*d690*/  IMAD R28, R3.reuse, c[0x0][0x198], RZ ;  /* 0x00006600031c7a24 */ /* 0x050fe400078e02ff */
[----:B------:R1:W-:Y:S01]  /*d6a0*/  @P2 STG.E [R40.64], R8 ;  /* 0x0000000828002986 */ /* 0x0003e2000c10190e */
[----:B------:R-:W-:Y:S02]  /*d6b0*/  ISETP.LT.AND P2, PT, R3, c[0x0][0x17c], !P0 ;  /* 0x00005f0003007a0c */ /* 0x000fe40004741270 */
[----:B------:R-:W-:Y:S01]  /*d6c0*/  LOP3.LUT R3, R200, 0x1c, R2, 0xfe, !PT ;  /* 0x0000001cc8037812 */ /* 0x000fe200078efe02 */
[----:B--2---:R2:W-:Y:S01]  /*d6d0*/  @P1 STG.E [R42.64], R4 ;  /* 0x000000042a001986 */ /* 0x0045e2000c10190e */
[C---:B------:R-:W-:Y:S01]  /*d6e0*/  ISETP.LT.AND P3, PT, R0.reuse, c[0x0][0x17c], !P0 ;  /* 0x00005f0000007a0c */ /* 0x040fe20004761270 */
[----:B---3--:R-:W-:Y:S01]  /*d6f0*/  IMAD R32, R0, c[0x0][0x198], RZ ;  /* 0x0000660000207a24 */ /* 0x008fe200078e02ff */
[----:B------:R-:W-:-:S02]  /*d700*/  LEA R36, P1, R28, R45, 0x2 ;  /* 0x0000002d1c247211 */ /* 0x000fc400078210ff */
[C---:B------:R-:W-:Y:S01]  /*d710*/  ISETP.LT.AND P4, PT, R3.reuse, c[0x0][0x17c], !P0 ;  /* 0x00005f0003007a0c */ /* 0x040fe20004781270 */
[----:B------:R-:W-:Y:S01]  /*d720*/  IMAD R3, R3, c[0x0][0x198], RZ ;  /* 0x0000660003037a24 */ /* 0x000fe200078e02ff */
[----:B------:R-:W-:Y:S02]  /*d730*/  LOP3.LUT R0, R200, 0x20, R2, 0xfe, !PT ;  /* 0x00000020c8007812 */ /* 0x000fe400078efe02 */
[----:B------:R-:W-:Y:S02]  /*d740*/  LEA.HI.X.SX32 R37, R28, R47, 0x2, P1 ;  /* 0x0000002f1c257211 */ /* 0x000fe400008f16ff */
[C---:B------:R-:W-:Y:S01]  /*d750*/  ISETP.LT.AND P1, PT, R0.reuse, c[0x0][0x17c], !P0 ;  /* 0x00005f0000007a0c */ /* 0x040fe20004721270 */
[----:B------:R-:W-:Y:S01]  /*d760*/  IMAD R0, R0, c[0x0][0x198], RZ ;  /* 0x0000660000007a24 */ /* 0x000fe200078e02ff */
[-C--:B-1----:R-:W-:Y:S01]  /*d770*/  LEA R40, P6, R3, R45.reuse, 0x2 ;  /* 0x0000002d03287211 */ /* 0x082fe200078c10ff */
[----:B-----5:R1:W-:Y:S01]  /*d780*/  @P2 STG.E [R36.64], R16 ;  /* 0x0000001024002986 */ /* 0x0203e2000c10190e */
[----:B------:R-:W-:-:S02]  /*d790*/  LEA R38, P5, R32, R45, 0x2 ;  /* 0x0000002d20267211 */ /* 0x000fc400078a10ff */
[----:B------:R-:W-:Y:S02]  /*d7a0*/  LEA.HI.X.SX32 R41, R3, R47, 0x2, P6 ;  /* 0x0000002f03297211 */ /* 0x000fe400030f16ff */
[----:B--2---:R-:W-:Y:S02]  /*d7b0*/  LEA R42, P2, R0, R45, 0x2 ;  /* 0x0000002d002a7211 */ /* 0x004fe400078410ff */
[--C-:B------:R-:W-:Y:S02]  /*d7c0*/  LOP3.LUT R3, R200, 0x24, R2.reuse, 0xfe, !PT ;  /* 0x00000024c8037812 */ /* 0x100fe400078efe02 */
[-C--:B------:R-:W-:Y:S02]  /*d7d0*/  LEA.HI.X.SX32 R39, R32, R47.reuse, 0x2, P5 ;  /* 0x0000002f20277211 */ /* 0x080fe400028f16ff */
[----:B------:R-:W-:Y:S01]  /*d7e0*/  LEA.HI.X.SX32 R43, R0, R47, 0x2, P2 ;  /* 0x0000002f002b7211 */ /* 0x000fe200010f16ff */
[C---:B------:R-:W-:Y:S01]  /*d7f0*/  IMAD R4, R3.reuse, c[0x0][0x198], RZ ;  /* 0x0000660003047a24 */ /* 0x040fe200078e02ff */
[----:B------:R-:W-:Y:S01]  /*d800*/  LOP3.LUT R0, R200, 0x28, R2, 0xfe, !PT ;  /* 0x00000028c8007812 */ /* 0x000fe200078efe02 */
[----:B------:R2:W-:Y:S01]  /*d810*/  @P3 STG.E [R38.64], R24 ;  /* 0x0000001826003986 */ /* 0x0005e2000c10190e */
[----:B------:R-:W-:-:S02]  /*d820*/  ISETP.LT.AND P2, PT, R3, c[0x0][0x17c], !P0 ;  /* 0x00005f0003007a0c */ /* 0x000fc40004741270 */
[--C-:B------:R-:W-:Y:S01]  /*d830*/  LOP3.LUT R3, R200, 0x2c, R2.reuse, 0xfe, !PT ;  /* 0x0000002cc8037812 */ /* 0x100fe200078efe02 */
[----:B------:R3:W-:Y:S01]  /*d840*/  @P4 STG.E [R40.64], R20 ;  /* 0x0000001428004986 */ /* 0x0007e2000c10190e */
[C---:B------:R-:W-:Y:S01]  /*d850*/  ISETP.LT.AND P3, PT, R0.reuse, c[0x0][0x17c], !P0 ;  /* 0x00005f0000007a0c */ /* 0x040fe20004761270 */
[----:B------:R-:W-:Y:S02]  /*d860*/  IMAD R8, R0, c[0x0][0x198], RZ ;  /* 0x0000660000087a24 */ /* 0x000fe400078e02ff */
[----:B------:R4:W-:Y:S01]  /*d870*/  @P1 STG.E [R42.64], R29 ;  /* 0x0000001d2a001986 */ /* 0x0009e2000c10190e */
[----:B-1----:R-:W-:Y:S02]  /*d880*/  LEA R36, P1, R4, R45, 0x2 ;  /* 0x0000002d04247211 */ /* 0x002fe400078210ff */
[----:B------:R-:W-:Y:S02]  /*d890*/  LOP3.LUT R0, R200, 0x30, R2, 0xfe, !PT ;  /* 0x00000030c8007812 */ /* 0x000fe400078efe02 */
[C---:B------:R-:W-:Y:S01]  /*d8a0*/  ISETP.LT.AND P4, PT, R3.reuse, c[0x0][0x17c], !P0 ;  /* 0x00005f0003007a0c */ /* 0x040fe20004781270 */
[----:B------:R-:W-:Y:S01]  /*d8b0*/  IMAD R3, R3, c[0x0][0x198], RZ ;  /* 0x0000660003037a24 */ /* 0x000fe200078e02ff */
[----:B------:R-:W-:-:S02]  /*d8c0*/  LEA.HI.X.SX32 R37, R4, R47, 0x2, P1 ;  /* 0x0000002f04257211 */ /* 0x000fc400008f16ff */
[C---:B------:R-:W-:Y:S01]  /*d8d0*/  ISETP.LT.AND P1, PT, R0.reuse, c[0x0][0x17c], !P0 ;  /* 0x00005f0000007a0c */ /* 0x040fe20004721270 */
[----:B------:R-:W-:Y:S01]  /*d8e0*/  IMAD R0, R0, c[0x0][0x198], RZ ;  /* 0x0000660000007a24 */ /* 0x000fe200078e02ff */
[CC--:B------:R-:W-:Y:S01]  /*d8f0*/  LEA R28, P6, R3.reuse, R45.reuse, 0x2 ;  /* 0x0000002d031c7211 */ /* 0x0c0fe200078c10ff */
[----:B------:R-:W-:Y:S01]  /*d900*/  @P2 STG.E [R36.64], R33 ;  /* 0x0000002124002986 */ /* 0x000fe2000c10190e */
[-C--:B--2---:R-:W-:Y:S02]  /*d910*/  LEA R38, P5, R8, R45.reuse, 0x2 ;  /* 0x0000002d08267211 */ /* 0x084fe400078a10ff */
[----:B---3--:R-:W-:Y:S02]  /*d920*/  LEA R40, P2, R0, R45, 0x2 ;  /* 0x0000002d00287211 */ /* 0x008fe400078410ff */
[----:B----4-:R-:W-:Y:S02]  /*d930*/  LEA.HI.X.SX32 R29, R3, R47, 0x2, P6 ;  /* 0x0000002f031d7211 */ /* 0x010fe400030f16ff */
[----:B------:R-:W-:-:S02]  /*d940*/  LOP3.LUT R3, R200, 0x34, R2, 0xfe, !PT ;  /* 0x00000034c8037812 */ /* 0x000fc400078efe02 */
[-C--:B------:R-:W-:Y:S02]  /*d950*/  LEA.HI.X.SX32 R39, R8, R47.reuse, 0x2, P5 ;  /* 0x0000002f08277211 */ /* 0x080fe400028f16ff */
[----:B------:R-:W-:Y:S01]  /*d960*/  LEA.HI.X.SX32 R41, R0, R47, 0x2, P2 ;  /* 0x0000002f00297211 */ /* 0x000fe200010f16ff */
[C---:B------:R-:W-:Y:S01]  /*d970*/  IMAD R4, R3.reuse, c[0x0][0x198], RZ ;  /* 0x0000660003047a24 */ /* 0x040fe200078e02ff */
[----:B------:R-:W-:Y:S01]  /*d980*/  LOP3.LUT R0, R200, 0x38, R2, 0xfe, !PT ;  /* 0x00000038c8007812 */ /* 0x000fe200078efe02 */
[----:B------:R1:W-:Y:S01]  /*d990*/  @P3 STG.E [R38.64], R13 ;  /* 0x0000000d26003986 */ /* 0x0003e2000c10190e */
[----:B------:R-:W-:-:S03]  /*d9a0*/  ISETP.LT.AND P2, PT, R3, c[0x0][0x17c], !P0 ;  /* 0x00005f0003007a0c */ /* 0x000fc60004741270 */
[----:B------:R2:W-:Y:S01]  /*d9b0*/  @P4 STG.E [R28.64], R9 ;  /* 0x000000091c004986 */ /* 0x0005e2000c10190e */
[----:B------:R-:W-:Y:S01]  /*d9c0*/  IMAD R16, R0, c[0x0][0x198], RZ ;  /* 0x0000660000107a24 */ /* 0x000fe200078e02ff */
[----:B------:R-:W-:Y:S02]  /*d9d0*/  LEA R12, P5, R4, R45, 0x2 ;  /* 0x0000002d040c7211 */ /* 0x000fe400078a10ff */
[----:B------:R-:W-:Y:S01]  /*d9e0*/  @P1 STG.E [R40.64], R5 ;  /* 0x0000000528001986 */ /* 0x000fe2000c10190e */
[----:B------:R-:W-:Y:S02]  /*d9f0*/  ISETP.LT.AND P1, PT, R0, c[0x0][0x17c], !P0 ;  /* 0x00005f0000007a0c */ /* 0x000fe40004721270 */
[C-C-:B------:R-:W-:Y:S02]  /*da00*/  LOP3.LUT R0, R200.reuse, 0x40, R2.reuse, 0xfe, !PT ;  /* 0x00000040c8007812 */ /* 0x140fe400078efe02 */
[----:B------:R-:W-:Y:S02]  /*da10*/  LOP3.LUT R3, R200, 0x3c, R2, 0xfe, !PT ;  /* 0x0000003cc8037812 */ /* 0x000fe400078efe02 */
[----:B-1----:R-:W-:Y:S01]  /*da20*/  LEA.HI.X.SX32 R13, R4, R47, 0x2, P5 ;  /* 0x0000002f040d7211 */ /* 0x002fe200028f16ff */
[C---:B------:R-:W-:Y:S01]  /*da30*/  IMAD R20, R0.reuse, c[0x0][0x198], RZ ;  /* 0x0000660000147a24 */ /* 0x040fe200078e02ff */
[----:B------:R-:W-:-:S02]  /*da40*/  ISETP.LT.AND P5, PT, R0, c[0x0][0x17c], !P0 ;  /* 0x00005f0000007a0c */ /* 0x000fc400047a1270 */
[C---:B------:R-:W-:Y:S01]  /*da50*/  ISETP.LT.AND P3, PT, R3.reuse, c[0x0][0x17c], !P0 ;  /* 0x00005f0003007a0c */ /* 0x040fe20004761270 */
[----:B------:R-:W-:Y:S01]  /*da60*/  IMAD R3, R3, c[0x0][0x198], RZ ;  /* 0x0000660003037a24 */ /* 0x000fe200078e02ff */
[----:B------:R-:W-:Y:S02]  /*da70*/  LEA R8, P4, R16, R45, 0x2 ;  /* 0x0000002d10087211 */ /* 0x000fe400078810ff */
[----:B------:R-:W-:Y:S01]  /*da80*/  LOP3.LUT R0, R200, 0x44, R2, 0xfe, !PT ;  /* 0x00000044c8007812 */ /* 0x000fe200078efe02 */
[----:B------:R1:W-:Y:S01]  /*da90*/  @P2 STG.E [R12.64], R17 ;  /* 0x000000110c002986 */ /* 0x0003e2000c10190e */
[----:B--2---:R-:W-:Y:S02]  /*daa0*/  LEA.HI.X.SX32 R9, R16, R47, 0x2, P4 ;  /* 0x0000002f10097211 */ /* 0x004fe400020f16ff */
[-C--:B------:R-:W-:Y:S01]  /*dab0*/  LEA R28, P2, R20, R45.reuse, 0x2 ;  /* 0x0000002d141c7211 */ /* 0x080fe200078410ff */
[----:B------:R-:W-:Y:S01]  /*dac0*/  IMAD R16, R0, c[0x0][0x198], RZ ;  /* 0x0000660000107a24 */ /* 0x000fe200078e02ff */
[----:B------:R-:W-:-:S02]  /*dad0*/  LEA R4, P6, R3, R45, 0x2 ;  /* 0x0000002d03047211 */ /* 0x000fc400078c10ff */
[----:B------:R-:W-:Y:S01]  /*dae0*/  ISETP.LT.AND P4, PT, R0, c[0x0][0x17c], !P0 ;  /* 0x00005f0000007a0c */ /* 0x000fe20004781270 */
[----:B------:R2:W-:Y:S01]  /*daf0*/  @P1 STG.E [R8.64], R25 ;  /* 0x0000001908001986 */ /* 0x0005e2000c10190e */
[-C--:B------:R-:W-:Y:S02]  /*db00*/  LEA.HI.X.SX32 R29, R20, R47.reuse, 0x2, P2 ;  /* 0x0000002f141d7211 */ /* 0x080fe400010f16ff */
[--C-:B-1----:R-:W-:Y:S02]  /*db10*/  LOP3.LUT R13, R200, 0x48, R2.reuse, 0xfe, !PT ;  /* 0x00000048c80d7812 */ /* 0x102fe400078efe02 */
[----:B------:R-:W-:Y:S02]  /*db20*/  LEA.HI.X.SX32 R5, R3, R47, 0x2, P6 ;  /* 0x0000002f03057211 */ /* 0x000fe400030f16ff */
[----:B------:R-:W-:Y:S02]  /*db30*/  LEA R12, P2, R16, R45, 0x2 ;  /* 0x0000002d100c7211 */ /* 0x000fe400078410ff */
[----:B------:R-:W-:-:S02]  /*db40*/  LOP3.LUT R3, R200, 0x50, R2, 0xfe, !PT ;  /* 0x00000050c8037812 */ /* 0x000fc400078efe02 */
[--C-:B--2---:R-:W-:Y:S01]  /*db50*/  LOP3.LUT R8, R200, 0x4c, R2.reuse, 0xfe, !PT ;  /* 0x0000004cc8087812 */ /* 0x104fe200078efe02 */
[C---:B------:R-:W-:Y:S01]  /*db60*/  IMAD R9, R13.reuse, c[0x0][0x198], RZ ;  /* 0x000066000d097a24 */ /* 0x040fe200078e02ff */
[----:B------:R-:W-:Y:S01]  /*db70*/  ISETP.LT.AND P1, PT, R13, c[0x0][0x17c], !P0 ;  /* 0x00005f000d007a0c */ /* 0x000fe20004721270 */
[----:B------:R1:W-:Y:S01]  /*db80*/  @P3 STG.E [R4.64], R21 ;  /* 0x0000001504003986 */ /* 0x0003e2000c10190e */
[----:B------:R-:W-:Y:S01]  /*db90*/  LEA.HI.X.SX32 R13, R16, R47, 0x2, P2 ;  /* 0x0000002f100d7211 */ /* 0x000fe200010f16ff */
[C---:B------:R-:W-:Y:S01]  /*dba0*/  IMAD R17, R8.reuse, c[0x0][0x198], RZ ;  /* 0x0000660008117a24 */ /* 0x040fe200078e02ff */
[C---:B------:R-:W-:Y:S01]  /*dbb0*/  ISETP.LT.AND P2, PT, R3.reuse, c[0x0][0x17c], !P0 ;  /* 0x00005f0003007a0c */ /* 0x040fe20004741270 */
[----:B------:R-:W-:Y:S01]  /*dbc0*/  IMAD R3, R3, c[0x0][0x198], RZ ;  /* 0x0000660003037a24 */ /* 0x000fe200078e02ff */
[----:B------:R-:W-:Y:S01]  /*dbd0*/  ISETP.LT.AND P3, PT, R8, c[0x0][0x17c], !P0 ;  /* 0x00005f0008007a0c */ /* 0x000fe20004761270 */
[----:B------:R-:W-:Y:S01]  /*dbe0*/  @P5 STG.E [R28.64], R30 ;  /* 0x0000001e1c005986 */ /* 0x000fe2000c10190e */
[----:B------:R-:W-:-:S02]  /*dbf0*/  LOP3.LUT R0, R200, 0x54, R2, 0xfe, !PT ;  /* 0x00000054c8007812 */ /* 0x000fc400078efe02 */
[-C--:B-1----:R-:W-:Y:S01]  /*dc00*/  LEA R4, P6, R9, R45.reuse, 0x2 ;  /* 0x0000002d09047211 */ /* 0x082fe200078c10ff */
[----:B------:R1:W-:Y:S01]  /*dc10*/  @P4 STG.E [R12.64], R34 ;  /* 0x000000220c004986 */ /* 0x0003e2000c10190e */
[----:B------:R-:W-:Y:S02]  /*dc20*/  LEA R8, P4, R17, R45, 0x2 ;  /* 0x0000002d11087211 */ /* 0x000fe400078810ff */
[----:B------:R-:W-:Y:S02]  /*dc30*/  LEA.HI.X.SX32 R5, R9, R47, 0x2, P6 ;  /* 0x0000002f09057211 */ /* 0x000fe400030f16ff */
[----:B------:R-:W-:Y:S01]  /*dc40*/  LEA R16, P5, R3, R45, 0x2 ;  /* 0x0000002d03107211 */ /* 0x000fe200078a10ff */
[C---:B------:R-:W-:Y:S01]  /*dc50*/  IMAD R21, R0.reuse, c[0x0][0x198], RZ ;  /* 0x0000660000157a24 */ /* 0x040fe200078e02ff */
[----:B------:R-:W-:Y:S01]  /*dc60*/  LEA.HI.X.SX32 R9, R17, R47, 0x2, P4 ;  /* 0x0000002f11097211 */ /* 0x000fe200020f16ff */
[----:B------:R2:W-:Y:S01]  /*dc70*/  @P1 STG.E [R4.64], R14 ;  /* 0x0000000e04001986 */ /* 0x0005e2000c10190e */
[----:B------:R-:W-:-:S02]  /*dc80*/  ISETP.LT.AND P6, PT, R0, c[0x0][0x17c], !P0 ;  /* 0x00005f0000007a0c */ /* 0x000fc400047c1270 */
[----:B------:R-:W-:Y:S01]  /*dc90*/  LEA.HI.X.SX32 R17, R3, R47, 0x2, P5 ;  /* 0x0000002f03117211 */ /* 0x000fe200028f16ff */
[----:B------:R-:W-:Y:S01]  /*dca0*/  @P3 STG.E [R8.64], R10 ;  /* 0x0000000a08003986 */ /* 0x000fe2000c10190e */
[C---:B------:R-:W-:Y:S02]  /*dcb0*/  LEA R20, P4, R21.reuse, R45, 0x2 ;  /* 0x0000002d15147211 */ /* 0x040fe400078810ff */
[C-C-:B-1----:R-:W-:Y:S01]  /*dcc0*/  LOP3.LUT R12, R200.reuse, 0x58, R2.reuse, 0xfe, !PT ;  /* 0x00000058c80c7812 */ /* 0x142fe200078efe02 */
[----:B------:R1:W-:Y:S01]  /*dcd0*/  @P2 STG.E [R16.64], R6 ;  /* 0x0000000610002986 */ /* 0x0003e2000c10190e */
[C-C-:B--2---:R-:W-:Y:S02]  /*dce0*/  LOP3.LUT R5, R200.reuse, 0x5c, R2.reuse, 0xfe, !PT ;  /* 0x0000005cc8057812 */ /* 0x144fe400078efe02 */
[----:B------:R-:W-:Y:S02]  /*dcf0*/  LOP3.LUT R3, R200, 0x64, R2, 0xfe, !PT ;  /* 0x00000064c8037812 */ /* 0x000fe400078efe02 */
[----:B------:R-:W-:-:S02]  /*dd00*/  LEA.HI.X.SX32 R21, R21, R47, 0x2, P4 ;  /* 0x0000002f15157211 */ /* 0x000fc400020f16ff */
[--C-:B------:R-:W-:Y:S01]  /*dd10*/  LOP3.LUT R4, R200, 0x60, R2.reuse, 0xfe, !PT ;  /* 0x00000060c8047812 */ /* 0x100fe200078efe02 */
[----:B-1----:R-:W-:Y:S01]  /*dd20*/  IMAD R6, R5, c[0x0][0x198], RZ ;  /* 0x0000660005067a24 */ /* 0x002fe200078e02ff */
[C---:B------:R-:W-:Y:S01]  /*dd30*/  ISETP.LT.AND P1, PT, R12.reuse, c[0x0][0x17c], !P0 ;  /* 0x00005f000c007a0c */ /* 0x040fe20004721270 */
[----:B------:R-:W-:Y:S01]  /*dd40*/  IMAD R12, R12, c[0x0][0x198], RZ ;  /* 0x000066000c0c7a24 */ /* 0x000fe200078e02ff */
[C---:B------:R-:W-:Y:S01]  /*dd50*/  ISETP.LT.AND P4, PT, R3.reuse, c[0x0][0x17c], !P0 ;  /* 0x00005f0003007a0c */ /* 0x040fe20004781270 */
[----:B------:R-:W-:Y:S01]  /*dd60*/  IMAD R3, R3, c[0x0][0x198], RZ ;  /* 0x0000660003037a24 */ /* 0x000fe200078e02ff */
[----:B------:R-:W-:Y:S02]  /*dd70*/  ISETP.LT.AND P3, PT, R5, c[0x0][0x17c], !P0 ;  /* 0x00005f0005007a0c */ /* 0x000fe40004761270 */
[----:B------:R-:W-:Y:S01]  /*dd80*/  LEA R8, P5, R6, R45, 0x2 ;  /* 0x0000002d06087211 */ /* 0x000fe200078a10ff */
[----:B------:R-:W-:Y:S01]  /*dd90*/  @P6 STG.E [R20.64], R18 ;  /* 0x0000001214006986 */ /* 0x000fe2000c10190e */
[C---:B------:R-:W-:Y:S01]  /*dda0*/  ISETP.LT.AND P2, PT, R4.reuse, c[0x0][0x17c], !P0 ;  /* 0x00005f0004007a0c */ /* 0x040fe20004741270 */
[----:B------:R-:W-:Y:S01]  /*ddb0*/  IMAD R10, R4, c[0x0][0x198], RZ ;  /* 0x00006600040a7a24 */ /* 0x000fe200078e02ff */
[----:B------:R-:W-:-:S02]  /*ddc0*/  LOP3.LUT R0, R200, 0x7c, R2, 0xfe, !PT ;  /* 0x0000007cc8007812 */ /* 0x000fc400078efe02 */
[C-C-:B------:R-:W-:Y:S02]  /*ddd0*/  LOP3.LUT R24, R200.reuse, 0x78, R2.reuse, 0xfe, !PT ;  /* 0x00000078c8187812 */ /* 0x140fe400078efe02 */
[C-C-:B------:R-:W-:Y:S02]  /*dde0*/  LOP3.LUT R25, R200.reuse, 0x74, R2.reuse, 0xfe, !PT ;  /* 0x00000074c8197812 */ /* 0x140fe400078efe02 */
[C-C-:B------:R-:W-:Y:S02]  /*ddf0*/  LOP3.LUT R28, R200.reuse, 0x70, R2.reuse, 0xfe, !PT ;  /* 0x00000070c81c7812 */ /* 0x140fe400078efe02 */
[--C-:B------:R-:W-:Y:S02]  /*de00*/  LOP3.LUT R29, R200, 0x6c, R2.reuse, 0xfe, !PT ;  /* 0x0000006cc81d7812 */ /* 0x100fe400078efe02 */
[----:B------:R-:W-:Y:S02]  /*de10*/  LEA R4, P6, R12, R45, 0x2 ;  /* 0x0000002d0c047211 */ /* 0x000fe400078c10ff */
[----:B------:R-:W-:-:S02]  /*de20*/  LOP3.LUT R200, R200, 0x68, R2, 0xfe, !PT ;  /* 0x00000068c8c87812 */ /* 0x000fc400078efe02 */
[----:B------:R-:W-:Y:S02]  /*de30*/  LEA.HI.X.SX32 R9, R6, R47, 0x2, P5 ;  /* 0x0000002f06097211 */ /* 0x000fe400028f16ff */
[C---:B------:R-:W-:Y:S02]  /*de40*/  LEA R2, P5, R3.reuse, R45, 0x2 ;  /* 0x0000002d03027211 */ /* 0x040fe400078a10ff */
[----:B------:R-:W-:Y:S02]  /*de50*/  LEA.HI.X.SX32 R5, R12, R47, 0x2, P6 ;  /* 0x0000002f0c057211 */ /* 0x000fe400030f16ff */
[----:B------:R-:W-:Y:S02]  /*de60*/  LEA R12, P6, R10, R45, 0x2 ;  /* 0x0000002d0a0c7211 */ /* 0x000fe400078c10ff */
[-C--:B------:R-:W-:Y:S02]  /*de70*/  LEA.HI.X.SX32 R3, R3, R47.reuse, 0x2, P5 ;  /* 0x0000002f03037211 */ /* 0x080fe400028f16ff */
[C---:B------:R-:W-:Y:S01]  /*de80*/  ISETP.LT.AND P5, PT, R200.reuse, c[0x0][0x17c], !P0 ;  /* 0x00005f00c8007a0c */ /* 0x040fe200047a1270 */
[----:B------:R-:W-:Y:S01]  /*de90*/  IMAD R200, R200, c[0x0][0x198], RZ ;  /* 0x00006600c8c87a24 */ /* 0x000fe200078e02ff */
[----:B------:R-:W-:Y:S01]  /*dea0*/  LEA.HI.X.SX32 R13, R10, R47, 0x2, P6 ;  /* 0x0000002f0a0d7211 */ /* 0x000fe200030f16ff */
[----:B------:R1:W-:Y:S01]  /*deb0*/  @P1 STG.E [R4.64], R26 ;  /* 0x0000001a04001986 */ /* 0x0003e2000c10190e */
[----:B------:R-:W-:-:S03]  /*dec0*/  IMAD R6, R25, c[0x0][0x198], RZ ;  /* 0x0000660019067a24 */ /* 0x000fc600078e02ff */
[----:B------:R2:W-:Y:S01]  /*ded0*/  @P3 STG.E [R8.64], R22 ;  /* 0x0000001608003986 */ /* 0x0005e2000c10190e */
[C---:B------:R-:W-:Y:S01]  /*dee0*/  ISETP.LT.AND P3, PT, R28.reuse, c[0x0][0x17c], !P0 ;  /* 0x00005f001c007a0c */ /* 0x040fe20004761270 */
[----:B------:R-:W-:Y:S02]  /*def0*/  IMAD R28, R28, c[0x0][0x198], RZ ;  /* 0x000066001c1c7a24 */ /* 0x000fe400078e02ff */
[----:B------:R3:W-:Y:S01]  /*df00*/  @P2 STG.E [R12.64], R31 ;  /* 0x0000001f0c002986 */ /* 0x0007e2000c10190e */
[----:B-1----:R-:W-:-:S03]  /*df10*/  LEA R4, P1, R200, R45, 0x2 ;  /* 0x0000002dc8047211 */ /* 0x002fc600078210ff */
[----:B------:R1:W-:Y:S01]  /*df20*/  @P4 STG.E [R2.64], R35 ;  /* 0x0000002302004986 */ /* 0x0003e2000c10190e */
[C---:B------:R-:W-:Y:S01]  /*df30*/  ISETP.LT.AND P4, PT, R29.reuse, c[0x0][0x17c], !P0 ;  /* 0x00005f001d007a0c */ /* 0x040fe20004781270 */
[----:B------:R-:W-:Y:S01]  /*df40*/  IMAD R29, R29, c[0x0][0x198], RZ ;  /* 0x000066001d1d7a24 */ /* 0x000fe200078e02ff */
[----:B--2---:R-:W-:Y:S02]  /*df50*/  LEA R8, P2, R28, R45, 0x2 ;  /* 0x0000002d1c087211 */ /* 0x004fe400078410ff */
[----:B------:R-:W-:Y:S02]  /*df60*/  LEA.HI.X.SX32 R5, R200, R47, 0x2, P1 ;  /* 0x0000002fc8057211 */ /* 0x000fe400008f16ff */
[----:B---3--:R-:W-:Y:S01]  /*df70*/  LEA R12, P1, R6, R45, 0x2 ;  /* 0x0000002d060c7211 */ /* 0x008fe200078210ff */
[----:B------:R-:W-:Y:S01]  /*df80*/  IMAD R10, R24, c[0x0][0x198], RZ ;  /* 0x00006600180a7a24 */ /* 0x000fe200078e02ff */
[----:B------:R-:W-:Y:S02]  /*df90*/  LEA.HI.X.SX32 R9, R28, R47, 0x2, P2 ;  /* 0x0000002f1c097211 */ /* 0x000fe400010f16ff */
[----:B------:R-:W-:-:S02]  /*dfa0*/  ISETP.LT.AND P2, PT, R25, c[0x0][0x17c], !P0 ;  /* 0x00005f0019007a0c */ /* 0x000fc40004741270 */
[C---:B-1----:R-:W-:Y:S02]  /*dfb0*/  LEA R2, P6, R29.reuse, R45, 0x2 ;  /* 0x0000002d1d027211 */ /* 0x042fe400078c10ff */
[-C--:B------:R-:W-:Y:S02]  /*dfc0*/  LEA.HI.X.SX32 R13, R6, R47.reuse, 0x2, P1 ;  /* 0x0000002f060d7211 */ /* 0x080fe400008f16ff */
[----:B------:R-:W-:Y:S02]  /*dfd0*/  ISETP.LT.AND P1, PT, R24, c[0x0][0x17c], !P0 ;  /* 0x00005f0018007a0c */ /* 0x000fe40004721270 */
[----:B------:R-:W-:Y:S02]  /*dfe0*/  ISETP.LT.AND P0, PT, R0, c[0x0][0x17c], !P0 ;  /* 0x00005f0000007a0c */ /* 0x000fe40004701270 */
[----:B------:R-:W-:Y:S02]  /*dff0*/  LEA.HI.X.SX32 R3, R29, R47, 0x2, P6 ;  /* 0x0000002f1d037211 */ /* 0x000fe400030f16ff */
[----:B------:R-:W-:Y:S01]  /*e000*/  LEA R16, P6, R10, R45, 0x2 ;  /* 0x0000002d0a107211 */ /* 0x000fe200078c10ff */
[----:B------:R-:W-:Y:S01]  /*e010*/  IMAD R14, R0, c[0x0][0x198], RZ ;  /* 0x00006600000e7a24 */ /* 0x000fe200078e02ff */
[----:B------:R1:W-:Y:S02]  /*e020*/  @P5 STG.E [R4.64], R15 ;  /* 0x0000000f04005986 */ /* 0x0003e4000c10190e */
[----:B------:R-:W-:-:S02]  /*e030*/  LEA.HI.X.SX32 R17, R10, R47, 0x2, P6 ;  /* 0x0000002f0a117211 */ /* 0x000fc400030f16ff */
[----:B------:R1:W-:Y:S01]  /*e040*/  @P4 STG.E [R2.64], R11 ;  /* 0x0000000b02004986 */ /* 0x0003e2000c10190e */
[----:B------:R-:W-:-:S03]  /*e050*/  LEA R20, P6, R14, R45, 0x2 ;  /* 0x0000002d0e147211 */ /* 0x000fc600078c10ff */
[----:B------:R1:W-:Y:S04]  /*e060*/  @P3 STG.E [R8.64], R7 ;  /* 0x0000000708003986 */ /* 0x0003e8000c10190e */
[----:B------:R1:W-:Y:S01]  /*e070*/  @P2 STG.E [R12.64], R19 ;  /* 0x000000130c002986 */ /* 0x0003e2000c10190e */
[----:B------:R-:W-:-:S03]  /*e080*/  LEA.HI.X.SX32 R21, R14, R47, 0x2, P6 ;  /* 0x0000002f0e157211 */ /* 0x000fc600030f16ff */
[----:B------:R1:W-:Y:S01]  /*e090*/  @P1 STG.E [R16.64], R27 ;  /* 0x0000001b10001986 */ /* 0x0003e2000c10190e */
[----:B------:R-:W-:Y:S05]  /*e0a0*/  @!P0 EXIT ;  /* 0x000000000000894d */ /* 0x000fea0003800000 */
[----:B------:R-:W-:Y:S01]  /*e0b0*/  STG.E [R20.64], R23 ;  /* 0x0000001714007986 */ /* 0x000fe2000c10190e */
[----:B------:R-:W-:Y:S05]  /*e0c0*/  EXIT ;  /* 0x000000000000794d */ /* 0x000fea0003800000 */
.L_x_2:
[----:B------:R-:W-:-:S00]  /*e0d0*/  BRA `(.L_x_2) ;  /* 0xfffffff000007947 */ /* 0x000fc0000383ffff */
[----:B------:R-:W-:-:S00]  /*e0e0*/  NOP ;  /* 0x0000000000007918 */ /* 0x000fc00000000000 */
        /* <DEDUP_REMOVED lines=9> */
.L_x_3:


//--------------------- .nv.shared.matmul_kernel  --------------------------
	.section	.nv.shared.matmul_kernel,"aw",@nobits
	.sectionflags	@""
	.align	16
